	.target	sm_90a

	.elftype	@"ET_EXEC"


//--------------------- .note.nv.tkinfo           --------------------------
	.section	.note.nv.tkinfo,"",@"SHT_NOTE"
	.sectionflags	@"SHF_NOTE_NV_TKINFO"
	.tkinfo
        /*0018*/ 	.word	0x00000002
        /*0030*/ 	.string	""
        /*0030*/ 	.string	"ptxas"
        /*0030*/ 	.string	"Cuda compilation tools, release 13.0, V13.0.88"
        /*0030*/ 	.string	"Build cuda_13.0.r13.0/compiler.36424714_0"
        /*0030*/ 	.string	"-arch sm_90a -m 64 "



//--------------------- .note.nv.cuinfo           --------------------------
	.section	.note.nv.cuinfo,"",@"SHT_NOTE"
	.sectionflags	@"SHF_NOTE_NV_CUINFO"
        /*0018*/ 	.short	0x0002
        /*001a*/ 	.short	0x005a
        /*001c*/ 	.short	0x0082
	.zero		2


//--------------------- .nv.info                  --------------------------
	.section	.nv.info,"",@"SHT_CUDA_INFO"
	.align	4


	//----- nvinfo : EIATTR_REGCOUNT
	.align		4
        /*0000*/ 	.byte	0x04, 0x2f
        /*0002*/ 	.short	(.L_15 - .L_14)
	.align		4
.L_14:
        /*0004*/ 	.word	index@(_ZN7cutlass13device_kernelINS_4gemm6kernel13GemmUniversalIN4cute5tupleIJiiiiEEENS1_10collective13CollectiveMmaINS1_34MainloopSm90TmaGmmaWarpSpecializedILi5ENS5_IJNS4_1CILi8EEENSA_ILi1EEESC_EEENS1_35KernelTmaWarpSpecializedCooperativeEEENS5_IJNSA_ILi128EEESG_NSA_ILi64EEEEEENS_6half_tENS5_IJlSC_lEEESJ_SK_NS4_8TiledMMAINS4_8MMA_AtomIJNS4_4SM904GMMA26MMA_64x128x16_F32F16F16_SSILNSO_5MajorE0ELSQ_0ELNSO_7ScaleInE1ELSR_1EEEEEENS4_6LayoutINS5_IJNSA_ILi2EEESC_SC_EEENS5_IJSC_NSA_ILi0EEESX_EEEEENS5_IJNS4_10UnderscoreES10_S10_EEEEENS4_13SM90_TMA_LOADENS4_14ComposedLayoutINS4_7SwizzleILi3ELi4ELi3EEENS4_18smem_ptr_flag_bitsILi16EEENSU_INS5_IJSB_SH_EEENS5_IJSH_SC_EEEEEEEvNS4_8identityENS4_23SM90_TMA_LOAD_MULTICASTES1C_vS1D_EENS_8epilogue10collective6detail29Sm90TmaWarpSpecializedAdapterINS1H_15DefaultEpilogueISJ_SK_SK_NS1G_6thread17LinearCombinationISJ_Li1EffLNS1L_9ScaleType4KindE0ELNS_15FloatRoundStyleE2ESJ_EENS1_15EpilogueDefaultEEEEEvvEEEEvNT_6ParamsE)
        /*0008*/ 	.word	0x000000a8


	//----- nvinfo : EIATTR_FRAME_SIZE
	.align		4
.L_15:
        /*000c*/ 	.byte	0x04, 0x11
        /*000e*/ 	.short	(.L_17 - .L_16)
	.align		4
.L_16:
        /*0010*/ 	.word	index@(_ZN7cutlass13device_kernelINS_4gemm6kernel13GemmUniversalIN4cute5tupleIJiiiiEEENS1_10collective13CollectiveMmaINS1_34MainloopSm90TmaGmmaWarpSpecializedILi5ENS5_IJNS4_1CILi8EEENSA_ILi1EEESC_EEENS1_35KernelTmaWarpSpecializedCooperativeEEENS5_IJNSA_ILi128EEESG_NSA_ILi64EEEEEENS_6half_tENS5_IJlSC_lEEESJ_SK_NS4_8TiledMMAINS4_8MMA_AtomIJNS4_4SM904GMMA26MMA_64x128x16_F32F16F16_SSILNSO_5MajorE0ELSQ_0ELNSO_7ScaleInE1ELSR_1EEEEEENS4_6LayoutINS5_IJNSA_ILi2EEESC_SC_EEENS5_IJSC_NSA_ILi0EEESX_EEEEENS5_IJNS4_10UnderscoreES10_S10_EEEEENS4_13SM90_TMA_LOADENS4_14ComposedLayoutINS4_7SwizzleILi3ELi4ELi3EEENS4_18smem_ptr_flag_bitsILi16EEENSU_INS5_IJSB_SH_EEENS5_IJSH_SC_EEEEEEEvNS4_8identityENS4_23SM90_TMA_LOAD_MULTICASTES1C_vS1D_EENS_8epilogue10collective6detail29Sm90TmaWarpSpecializedAdapterINS1H_15DefaultEpilogueISJ_SK_SK_NS1G_6thread17LinearCombinationISJ_Li1EffLNS1L_9ScaleType4KindE0ELNS_15FloatRoundStyleE2ESJ_EENS1_15EpilogueDefaultEEEEEvvEEEEvNT_6ParamsE)
        /*0014*/ 	.word	0x00000000


	//----- nvinfo : EIATTR_MIN_STACK_SIZE
	.align		4
.L_17:
        /*0018*/ 	.byte	0x04, 0x12
        /*001a*/ 	.short	(.L_19 - .L_18)
	.align		4
.L_18:
        /*001c*/ 	.word	index@(_ZN7cutlass13device_kernelINS_4gemm6kernel13GemmUniversalIN4cute5tupleIJiiiiEEENS1_10collective13CollectiveMmaINS1_34MainloopSm90TmaGmmaWarpSpecializedILi5ENS5_IJNS4_1CILi8EEENSA_ILi1EEESC_EEENS1_35KernelTmaWarpSpecializedCooperativeEEENS5_IJNSA_ILi128EEESG_NSA_ILi64EEEEEENS_6half_tENS5_IJlSC_lEEESJ_SK_NS4_8TiledMMAINS4_8MMA_AtomIJNS4_4SM904GMMA26MMA_64x128x16_F32F16F16_SSILNSO_5MajorE0ELSQ_0ELNSO_7ScaleInE1ELSR_1EEEEEENS4_6LayoutINS5_IJNSA_ILi2EEESC_SC_EEENS5_IJSC_NSA_ILi0EEESX_EEEEENS5_IJNS4_10UnderscoreES10_S10_EEEEENS4_13SM90_TMA_LOADENS4_14ComposedLayoutINS4_7SwizzleILi3ELi4ELi3EEENS4_18smem_ptr_flag_bitsILi16EEENSU_INS5_IJSB_SH_EEENS5_IJSH_SC_EEEEEEEvNS4_8identityENS4_23SM90_TMA_LOAD_MULTICASTES1C_vS1D_EENS_8epilogue10collective6detail29Sm90TmaWarpSpecializedAdapterINS1H_15DefaultEpilogueISJ_SK_SK_NS1G_6thread17LinearCombinationISJ_Li1EffLNS1L_9ScaleType4KindE0ELNS_15FloatRoundStyleE2ESJ_EENS1_15EpilogueDefaultEEEEEvvEEEEvNT_6ParamsE)
        /*0020*/ 	.word	0x00000000
.L_19:


//--------------------- .nv.compat                --------------------------
	.section	.nv.compat,"",@"SHT_CUDA_COMPAT_INFO"
	.align	4
        /*0000*/ 	.byte	0x02, 0x09, 0x01, 0x00, 0x02, 0x02, 0x04, 0x00, 0x02, 0x05, 0x05, 0x00, 0x03, 0x07, 0x01, 0x01
        /*0010*/ 	.byte	0x02, 0x03, 0x01, 0x00, 0x02, 0x06, 0x01, 0x00, 0x04, 0x0b, 0x08, 0x00, 0x00, 0x00, 0x00, 0x00
        /*0020*/ 	.byte	0x00, 0x00, 0x00, 0x00


//--------------------- .nv.info._ZN7cutlass13device_kernelINS_4gemm6kernel13GemmUniversalIN4cute5tupleIJiiiiEEENS1_10collective13CollectiveMmaINS1_34MainloopSm90TmaGmmaWarpSpecializedILi5ENS5_IJNS4_1CILi8EEENSA_ILi1EEESC_EEENS1_35KernelTmaWarpSpecializedCooperativeEEENS5_IJNSA_ILi128EEESG_NSA_ILi64EEEEEENS_6half_tENS5_IJlSC_lEEESJ_SK_NS4_8TiledMMAINS4_8MMA_AtomIJNS4_4SM904GMMA26MMA_64x128x16_F32F16F16_SSILNSO_5MajorE0ELSQ_0ELNSO_7ScaleInE1ELSR_1EEEEEENS4_6LayoutINS5_IJNSA_ILi2EEESC_SC_EEENS5_IJSC_NSA_ILi0EEESX_EEEEENS5_IJNS4_10UnderscoreES10_S10_EEEEENS4_13SM90_TMA_LOADENS4_14ComposedLayoutINS4_7SwizzleILi3ELi4ELi3EEENS4_18smem_ptr_flag_bitsILi16EEENSU_INS5_IJSB_SH_EEENS5_IJSH_SC_EEEEEEEvNS4_8identityENS4_23SM90_TMA_LOAD_MULTICASTES1C_vS1D_EENS_8epilogue10collective6detail29Sm90TmaWarpSpecializedAdapterINS1H_15DefaultEpilogueISJ_SK_SK_NS1G_6thread17LinearCombinationISJ_Li1EffLNS1L_9ScaleType4KindE0ELNS_15FloatRoundStyleE2ESJ_EENS1_15EpilogueDefaultEEEEEvvEEEEvNT_6ParamsE --------------------------
	.section	.nv.info._ZN7cutlass13device_kernelINS_4gemm6kernel13GemmUniversalIN4cute5tupleIJiiiiEEENS1_10collective13CollectiveMmaINS1_34MainloopSm90TmaGmmaWarpSpecializedILi5ENS5_IJNS4_1CILi8EEENSA_ILi1EEESC_EEENS1_35KernelTmaWarpSpecializedCooperativeEEENS5_IJNSA_ILi128EEESG_NSA_ILi64EEEEEENS_6half_tENS5_IJlSC_lEEESJ_SK_NS4_8TiledMMAINS4_8MMA_AtomIJNS4_4SM904GMMA26MMA_64x128x16_F32F16F16_SSILNSO_5MajorE0ELSQ_0ELNSO_7ScaleInE1ELSR_1EEEEEENS4_6LayoutINS5_IJNSA_ILi2EEESC_SC_EEENS5_IJSC_NSA_ILi0EEESX_EEEEENS5_IJNS4_10UnderscoreES10_S10_EEEEENS4_13SM90_TMA_LOADENS4_14ComposedLayoutINS4_7SwizzleILi3ELi4ELi3EEENS4_18smem_ptr_flag_bitsILi16EEENSU_INS5_IJSB_SH_EEENS5_IJSH_SC_EEEEEEEvNS4_8identityENS4_23SM90_TMA_LOAD_MULTICASTES1C_vS1D_EENS_8epilogue10collective6detail29Sm90TmaWarpSpecializedAdapterINS1H_15DefaultEpilogueISJ_SK_SK_NS1G_6thread17LinearCombinationISJ_Li1EffLNS1L_9ScaleType4KindE0ELNS_15FloatRoundStyleE2ESJ_EENS1_15EpilogueDefaultEEEEEvvEEEEvNT_6ParamsE,"",@"SHT_CUDA_INFO"
	.sectionflags	@""
	.align	4


	//----- nvinfo : EIATTR_CUDA_API_VERSION
	.align		4
        /*0000*/ 	.byte	0x04, 0x37
        /*0002*/ 	.short	(.L_21 - .L_20)
.L_20:
        /*0004*/ 	.word	0x00000082


	//----- nvinfo : EIATTR_KPARAM_INFO
	.align		4
.L_21:
        /*0008*/ 	.byte	0x04, 0x17
        /*000a*/ 	.short	(.L_23 - .L_22)
.L_22:
        /*000c*/ 	.word	0x00000000
        /*0010*/ 	.short	0x0000
        /*0012*/ 	.short	0x0070
        /*0014*/ 	.byte	0x00, 0xf0, 0x01, 0x10


	//----- nvinfo : EIATTR_SPARSE_MMA_MASK
	.align		4
.L_23:
        /*0018*/ 	.byte	0x03, 0x50
        /*001a*/ 	.short	0x0000


	//----- nvinfo : EIATTR_MAXREG_COUNT
	.align		4
        /*001c*/ 	.byte	0x03, 0x1b
        /*001e*/ 	.short	0x00a8


	//----- nvinfo : EIATTR_NUM_BARRIERS
	.align		4
        /*0020*/ 	.byte	0x02, 0x4c
        /*0022*/ 	.byte	0x01
	.zero		1


	//----- nvinfo : EIATTR_EXTERNS
	.align		4
        /*0024*/ 	.byte	0x04, 0x0f
        /*0026*/ 	.short	(.L_25 - .L_24)


	//   ....[0]....
	.align		4
.L_24:
        /*0028*/ 	.word	index@(__assertfail)


	//----- nvinfo : EIATTR_MERCURY_ISA_VERSION
	.align		4
.L_25:
        /*002c*/ 	.byte	0x03, 0x5f
        /*002e*/ 	.short	0x0101


	//----- nvinfo : EIATTR_INT_WARP_WIDE_INSTR_OFFSETS
	.align		4
        /*0030*/ 	.byte	0x04, 0x31
        /*0032*/ 	.short	(.L_27 - .L_26)


	//   ....[0]....
.L_26:
        /*0034*/ 	.word	0x000004e0


	//   ....[1]....
        /*0038*/ 	.word	0x00000510


	//   ....[2]....
        /*003c*/ 	.word	0x000006c0


	//   ....[3]....
        /*0040*/ 	.word	0x00001f20


	//----- nvinfo : EIATTR_COOP_GROUP_MASK_REGIDS
	.align		4
.L_27:
        /*0044*/ 	.byte	0x04, 0x29
        /*0046*/ 	.short	(.L_29 - .L_28)


	//   ....[0]....
.L_28:
        /*0048*/ 	.word	0xffffffff


	//   ....[1]....
        /*004c*/ 	.word	0xffffffff


	//   ....[2]....
        /*0050*/ 	.word	0xffffffff


	//   ....[3]....
        /*0054*/ 	.word	0xffffffff


	//   ....[4]....
        /*0058*/ 	.word	0xffffffff


	//   ....[5]....
        /*005c*/ 	.word	0xffffffff


	//----- nvinfo : EIATTR_COOP_GROUP_INSTR_OFFSETS
	.align		4
.L_29:
        /*0060*/ 	.byte	0x04, 0x28
        /*0062*/ 	.short	(.L_31 - .L_30)


	//   ....[0]....
.L_30:
        /*0064*/ 	.word	0x00000060


	//   ....[1]....
        /*0068*/ 	.word	0x00000070


	//   ....[2]....
        /*006c*/ 	.word	0x00000130


	//   ....[3]....
        /*0070*/ 	.word	0x00000320


	//   ....[4]....
        /*0074*/ 	.word	0x00000820


	//   ....[5]....
        /*0078*/ 	.word	0x000014a0


	//----- nvinfo : EIATTR_REG_RECONFIG
	.align		4
.L_31:
        /*007c*/ 	.byte	0x01, 0x54
	.zero		2


	//----- nvinfo : EIATTR_SYSCALL_OFFSETS
	.align		4
        /*0080*/ 	.byte	0x04, 0x46
        /*0082*/ 	.short	(.L_33 - .L_32)


	//   ....[0]....
.L_32:
        /*0084*/ 	.word	0x00001690


	//----- nvinfo : EIATTR_MBARRIER_INSTR_OFFSETS
	.align		4
.L_33:
        /*0088*/ 	.byte	0x04, 0x39
        /*008a*/ 	.short	(.L_35 - .L_34)


	//   ....[0]....
.L_34:
        /*008c*/ 	.word	0x00000260
        /*0090*/ 	.word	0x000000ff
        /*0094*/ 	.word	0x00000000
        /*0098*/ 	.short	0x0100
        /*009a*/ 	.byte	0x08
	.zero		1


	//   ....[1]....
        /*009c*/ 	.word	0x00000270
        /*00a0*/ 	.word	0x000000ff
        /*00a4*/ 	.word	0x00000028
        /*00a8*/ 	.short	0x0100
        /*00aa*/ 	.byte	0x08
	.zero		1


	//   ....[2]....
        /*00ac*/ 	.word	0x00000280
        /*00b0*/ 	.word	0x000000ff
        /*00b4*/ 	.word	0x00000008
        /*00b8*/ 	.short	0x0100
        /*00ba*/ 	.byte	0x08
	.zero		1


	//   ....[3]....
        /*00bc*/ 	.word	0x00000290
        /*00c0*/ 	.word	0x000000ff
        /*00c4*/ 	.word	0x00000030
        /*00c8*/ 	.short	0x0100
        /*00ca*/ 	.byte	0x08
	.zero		1


	//   ....[4]....
        /*00cc*/ 	.word	0x000002a0
        /*00d0*/ 	.word	0x000000ff
        /*00d4*/ 	.word	0x00000010
        /*00d8*/ 	.short	0x0100
        /*00da*/ 	.byte	0x08
	.zero		1


	//   ....[5]....
        /*00dc*/ 	.word	0x000002b0
        /*00e0*/ 	.word	0x000000ff
        /*00e4*/ 	.word	0x00000038
        /*00e8*/ 	.short	0x0100
        /*00ea*/ 	.byte	0x08
	.zero		1


	//   ....[6]....
        /*00ec*/ 	.word	0x000002c0
        /*00f0*/ 	.word	0x000000ff
        /*00f4*/ 	.word	0x00000018
        /*00f8*/ 	.short	0x0100
        /*00fa*/ 	.byte	0x08
	.zero		1


	//   ....[7]....
        /*00fc*/ 	.word	0x000002d0
        /*0100*/ 	.word	0x000000ff
        /*0104*/ 	.word	0x00000040
        /*0108*/ 	.short	0x0100
        /*010a*/ 	.byte	0x08
	.zero		1


	//   ....[8]....
        /*010c*/ 	.word	0x000002e0
        /*0110*/ 	.word	0x000000ff
        /*0114*/ 	.word	0x00000020
        /*0118*/ 	.short	0x0100
        /*011a*/ 	.byte	0x08
	.zero		1


	//   ....[9]....
        /*011c*/ 	.word	0x000002f0
        /*0120*/ 	.word	0x000000ff
        /*0124*/ 	.word	0x00000048
        /*0128*/ 	.short	0x0100
        /*012a*/ 	.byte	0x08
	.zero		1


	//   ....[10]....
        /*012c*/ 	.word	0x00000750
        /*0130*/ 	.word	0x000000ff
        /*0134*/ 	.word	0x00000060
        /*0138*/ 	.short	0x0100
        /*013a*/ 	.byte	0x06
	.zero		1


	//   ....[11]....
        /*013c*/ 	.word	0x000007d0
        /*0140*/ 	.word	0x000000ff
        /*0144*/ 	.word	0x00000068
        /*0148*/ 	.short	0x0100
        /*014a*/ 	.byte	0x06
	.zero		1


	//   ....[12]....
        /*014c*/ 	.word	0x00001750
        /*0150*/ 	.word	0x00000003
        /*0154*/ 	.word	0x00000000
        /*0158*/ 	.short	0x010a
        /*015a*/ 	.byte	0x3f
	.zero		1


	//   ....[13]....
        /*015c*/ 	.word	0x000017b0
        /*0160*/ 	.word	0x00000003
        /*0164*/ 	.word	0x00000000
        /*0168*/ 	.short	0x010a
        /*016a*/ 	.byte	0x3f
	.zero		1


	//   ....[14]....
        /*016c*/ 	.word	0x00001b30
        /*0170*/ 	.word	0x00000005
        /*0174*/ 	.word	0x00000000
        /*0178*/ 	.short	0x010a
        /*017a*/ 	.byte	0x3f
	.zero		1


	//   ....[15]....
        /*017c*/ 	.word	0x00001b70
        /*0180*/ 	.word	0x00000005
        /*0184*/ 	.word	0x00000000
        /*0188*/ 	.short	0x010a
        /*018a*/ 	.byte	0x3f
	.zero		1


	//   ....[16]....
        /*018c*/ 	.word	0x00001dd0
        /*0190*/ 	.word	0x00000004
        /*0194*/ 	.word	0x00000000
        /*0198*/ 	.short	0x0101
        /*019a*/ 	.byte	0x3f
	.zero		1


	//   ....[17]....
        /*019c*/ 	.word	0x00001fc0
        /*01a0*/ 	.word	0x00000000
        /*01a4*/ 	.word	0x00000000
        /*01a8*/ 	.short	0x0101
        /*01aa*/ 	.byte	0x3f
	.zero		1


	//   ....[18]....
        /*01ac*/ 	.word	0x000070f0
        /*01b0*/ 	.word	0x00000017
        /*01b4*/ 	.word	0x00000028
        /*01b8*/ 	.short	0x010a
        /*01ba*/ 	.byte	0x3f
	.zero		1


	//   ....[19]....
        /*01bc*/ 	.word	0x00007470
        /*01c0*/ 	.word	0x00000006
        /*01c4*/ 	.word	0x00000068
        /*01c8*/ 	.short	0x0101
        /*01ca*/ 	.byte	0x3f
	.zero		1


	//   ....[20]....
        /*01cc*/ 	.word	0x00007bc0
        /*01d0*/ 	.word	0x00000007
        /*01d4*/ 	.word	0x00000000
        /*01d8*/ 	.short	0x010a
        /*01da*/ 	.byte	0x3f
	.zero		1


	//   ....[21]....
        /*01dc*/ 	.word	0x00007c40
        /*01e0*/ 	.word	0x00000006
        /*01e4*/ 	.word	0x00000000
        /*01e8*/ 	.short	0x010a
        /*01ea*/ 	.byte	0x3f
	.zero		1


	//   ....[22]....
        /*01ec*/ 	.word	0x00007cd0
        /*01f0*/ 	.word	0x00000007
        /*01f4*/ 	.word	0x00000000
        /*01f8*/ 	.short	0x010a
        /*01fa*/ 	.byte	0x3f
	.zero		1


	//   ....[23]....
        /*01fc*/ 	.word	0x00007d60
        /*0200*/ 	.word	0x00000006
        /*0204*/ 	.word	0x00000000
        /*0208*/ 	.short	0x010a
        /*020a*/ 	.byte	0x3f
	.zero		1


	//   ....[24]....
        /*020c*/ 	.word	0x00007df0
        /*0210*/ 	.word	0x00000005
        /*0214*/ 	.word	0x00000000
        /*0218*/ 	.short	0x010a
        /*021a*/ 	.byte	0x3f
	.zero		1


	//   ....[25]....
        /*021c*/ 	.word	0x00007e50
        /*0220*/ 	.word	0x00000003
        /*0224*/ 	.word	0x00000000
        /*0228*/ 	.short	0x010a
        /*022a*/ 	.byte	0x3f
	.zero		1


	//   ....[26]....
        /*022c*/ 	.word	0x00007ea0
        /*0230*/ 	.word	0x00000005
        /*0234*/ 	.word	0x00000000
        /*0238*/ 	.short	0x010a
        /*023a*/ 	.byte	0x3f
	.zero		1


	//   ....[27]....
        /*023c*/ 	.word	0x00007f70
        /*0240*/ 	.word	0x00000017
        /*0244*/ 	.word	0x00000028
        /*0248*/ 	.short	0x010a
        /*024a*/ 	.byte	0x3f
	.zero		1


	//   ....[28]....
        /*024c*/ 	.word	0x00008040
        /*0250*/ 	.word	0x00000007
        /*0254*/ 	.word	0x00000000
        /*0258*/ 	.short	0x010a
        /*025a*/ 	.byte	0x3f
	.zero		1


	//   ....[29]....
        /*025c*/ 	.word	0x00008090
        /*0260*/ 	.word	0x00000006
        /*0264*/ 	.word	0x00000000
        /*0268*/ 	.short	0x010a
        /*026a*/ 	.byte	0x3f
	.zero		1


	//   ....[30]....
        /*026c*/ 	.word	0x000080e0
        /*0270*/ 	.word	0x00000007
        /*0274*/ 	.word	0x00000000
        /*0278*/ 	.short	0x010a
        /*027a*/ 	.byte	0x3f
	.zero		1


	//   ....[31]....
        /*027c*/ 	.word	0x00008130
        /*0280*/ 	.word	0x00000006
        /*0284*/ 	.word	0x00000000
        /*0288*/ 	.short	0x010a
        /*028a*/ 	.byte	0x3f
	.zero		1


	//----- nvinfo : EIATTR_NUM_MBARRIERS
	.align		4
.L_35:
        /*028c*/ 	.byte	0x03, 0x38
        /*028e*/ 	.short	0x000c


	//----- nvinfo : EIATTR_EXIT_INSTR_OFFSETS
	.align		4
        /*0290*/ 	.byte	0x04, 0x1c
        /*0292*/ 	.short	(.L_37 - .L_36)


	//   ....[0]....
.L_36:
        /*0294*/ 	.word	0x000009f0


	//   ....[1]....
        /*0298*/ 	.word	0x00001200


	//   ....[2]....
        /*029c*/ 	.word	0x00006870


	//   ....[3]....
        /*02a0*/ 	.word	0x00006dd0


	//   ....[4]....
        /*02a4*/ 	.word	0x00007e40


	//----- nvinfo : EIATTR_MAX_THREADS
	.align		4
.L_37:
        /*02a8*/ 	.byte	0x04, 0x05
        /*02aa*/ 	.short	(.L_39 - .L_38)
.L_38:
        /*02ac*/ 	.word	0x00000180
        /*02b0*/ 	.word	0x00000001
        /*02b4*/ 	.word	0x00000001


	//----- nvinfo : EIATTR_CRS_STACK_SIZE
	.align		4
.L_39:
        /*02b8*/ 	.byte	0x04, 0x1e
        /*02ba*/ 	.short	(.L_41 - .L_40)
.L_40:
        /*02bc*/ 	.word	0x00000000


	//----- nvinfo : EIATTR_CBANK_PARAM_SIZE
	.align		4
.L_41:
        /*02c0*/ 	.byte	0x03, 0x19
        /*02c2*/ 	.short	0x0470


	//----- nvinfo : EIATTR_PARAM_CBANK
	.align		4
        /*02c4*/ 	.byte	0x04, 0x0a
        /*02c6*/ 	.short	(.L_43 - .L_42)
	.align		4
.L_42:
        /*02c8*/ 	.word	index@(.nv.constant0._ZN7cutlass13device_kernelINS_4gemm6kernel13GemmUniversalIN4cute5tupleIJiiiiEEENS1_10collective13CollectiveMmaINS1_34MainloopSm90TmaGmmaWarpSpecializedILi5ENS5_IJNS4_1CILi8EEENSA_ILi1EEESC_EEENS1_35KernelTmaWarpSpecializedCooperativeEEENS5_IJNSA_ILi128EEESG_NSA_ILi64EEEEEENS_6half_tENS5_IJlSC_lEEESJ_SK_NS4_8TiledMMAINS4_8MMA_AtomIJNS4_4SM904GMMA26MMA_64x128x16_F32F16F16_SSILNSO_5MajorE0ELSQ_0ELNSO_7ScaleInE1ELSR_1EEEEEENS4_6LayoutINS5_IJNSA_ILi2EEESC_SC_EEENS5_IJSC_NSA_ILi0EEESX_EEEEENS5_IJNS4_10UnderscoreES10_S10_EEEEENS4_13SM90_TMA_LOADENS4_14ComposedLayoutINS4_7SwizzleILi3ELi4ELi3EEENS4_18smem_ptr_flag_bitsILi16EEENSU_INS5_IJSB_SH_EEENS5_IJSH_SC_EEEEEEEvNS4_8identityENS4_23SM90_TMA_LOAD_MULTICASTES1C_vS1D_EENS_8epilogue10collective6detail29Sm90TmaWarpSpecializedAdapterINS1H_15DefaultEpilogueISJ_SK_SK_NS1G_6thread17LinearCombinationISJ_Li1EffLNS1L_9ScaleType4KindE0ELNS_15FloatRoundStyleE2ESJ_EENS1_15EpilogueDefaultEEEEEvvEEEEvNT_6ParamsE)
        /*02cc*/ 	.short	0x0210
        /*02ce*/ 	.short	0x0470


	//----- nvinfo : EIATTR_SW_WAR
	.align		4
.L_43:
        /*02d0*/ 	.byte	0x04, 0x36
        /*02d2*/ 	.short	(.L_45 - .L_44)
.L_44:
        /*02d4*/ 	.word	0x00000008
.L_45:


//--------------------- .nv.callgraph             --------------------------
	.section	.nv.callgraph,"",@"SHT_CUDA_CALLGRAPH"
	.align	4
	.sectionentsize	8
	.align		4
        /*0000*/ 	.word	0x00000000
	.align		4
        /*0004*/ 	.word	0xffffffff
	.align		4
        /*0008*/ 	.word	index@(_ZN7cutlass13device_kernelINS_4gemm6kernel13GemmUniversalIN4cute5tupleIJiiiiEEENS1_10collective13CollectiveMmaINS1_34MainloopSm90TmaGmmaWarpSpecializedILi5ENS5_IJNS4_1CILi8EEENSA_ILi1EEESC_EEENS1_35KernelTmaWarpSpecializedCooperativeEEENS5_IJNSA_ILi128EEESG_NSA_ILi64EEEEEENS_6half_tENS5_IJlSC_lEEESJ_SK_NS4_8TiledMMAINS4_8MMA_AtomIJNS4_4SM904GMMA26MMA_64x128x16_F32F16F16_SSILNSO_5MajorE0ELSQ_0ELNSO_7ScaleInE1ELSR_1EEEEEENS4_6LayoutINS5_IJNSA_ILi2EEESC_SC_EEENS5_IJSC_NSA_ILi0EEESX_EEEEENS5_IJNS4_10UnderscoreES10_S10_EEEEENS4_13SM90_TMA_LOADENS4_14ComposedLayoutINS4_7SwizzleILi3ELi4ELi3EEENS4_18smem_ptr_flag_bitsILi16EEENSU_INS5_IJSB_SH_EEENS5_IJSH_SC_EEEEEEEvNS4_8identityENS4_23SM90_TMA_LOAD_MULTICASTES1C_vS1D_EENS_8epilogue10collective6detail29Sm90TmaWarpSpecializedAdapterINS1H_15DefaultEpilogueISJ_SK_SK_NS1G_6thread17LinearCombinationISJ_Li1EffLNS1L_9ScaleType4KindE0ELNS_15FloatRoundStyleE2ESJ_EENS1_15EpilogueDefaultEEEEEvvEEEEvNT_6ParamsE)
	.align		4
        /*000c*/ 	.word	index@(__assertfail)
	.align		4
        /*0010*/ 	.word	0x00000000
	.align		4
        /*0014*/ 	.word	0xfffffffe
	.align		4
        /*0018*/ 	.word	0x00000000
	.align		4
        /*001c*/ 	.word	0xfffffffd
	.align		4
        /*0020*/ 	.word	0x00000000
	.align		4
        /*0024*/ 	.word	0xfffffffc


//--------------------- .nv.constant4             --------------------------
	.section	.nv.constant4,"a",@progbits
	.align	8
	.align		8
.nv.constant4:
        /*0000*/ 	.dword	__assertfail
	.align		8
        /*0008*/ 	.dword	__unnamed_1
	.align		8
        /*0010*/ 	.dword	_ZN40_INTERNAL_16f4fe7d_4_k_cu_585f034f_193634cuda3std3__45__cpo5beginE
	.align		8
        /*0018*/ 	.dword	_ZN40_INTERNAL_16f4fe7d_4_k_cu_585f034f_193634cuda3std3__45__cpo3endE
	.align		8
        /*0020*/ 	.dword	_ZN40_INTERNAL_16f4fe7d_4_k_cu_585f034f_193634cuda3std3__45__cpo6cbeginE
	.align		8
        /*0028*/ 	.dword	_ZN40_INTERNAL_16f4fe7d_4_k_cu_585f034f_193634cuda3std3__45__cpo4cendE
	.align		8
        /*0030*/ 	.dword	_ZN40_INTERNAL_16f4fe7d_4_k_cu_585f034f_193634cuda3std3__442_GLOBAL__N__16f4fe7d_4_k_cu_585f034f_193636ignoreE
	.align		8
        /*0038*/ 	.dword	_ZN40_INTERNAL_16f4fe7d_4_k_cu_585f034f_193634cuda3std3__419piecewise_constructE
	.align		8
        /*0040*/ 	.dword	_ZN40_INTERNAL_16f4fe7d_4_k_cu_585f034f_193634cuda3std3__48in_placeE
	.align		8
        /*0048*/ 	.dword	_ZN40_INTERNAL_16f4fe7d_4_k_cu_585f034f_193634cuda3std6ranges3__45__cpo4swapE
	.align		8
        /*0050*/ 	.dword	_ZN40_INTERNAL_16f4fe7d_4_k_cu_585f034f_193634cuda3std6ranges3__45__cpo9iter_moveE
	.align		8
        /*0058*/ 	.dword	_ZN40_INTERNAL_16f4fe7d_4_k_cu_585f034f_193634cute7productE
	.align		8
        /*0060*/ 	.dword	_ZN40_INTERNAL_16f4fe7d_4_k_cu_585f034f_193634cute1_E
	.align		8
        /*0068*/ 	.dword	$str$22
	.align		8
        /*0070*/ 	.dword	$str$23


//--------------------- .text._ZN7cutlass13device_kernelINS_4gemm6kernel13GemmUniversalIN4cute5tupleIJiiiiEEENS1_10collective13CollectiveMmaINS1_34MainloopSm90TmaGmmaWarpSpecializedILi5ENS5_IJNS4_1CILi8EEENSA_ILi1EEESC_EEENS1_35KernelTmaWarpSpecializedCooperativeEEENS5_IJNSA_ILi128EEESG_NSA_ILi64EEEEEENS_6half_tENS5_IJlSC_lEEESJ_SK_NS4_8TiledMMAINS4_8MMA_AtomIJNS4_4SM904GMMA26MMA_64x128x16_F32F16F16_SSILNSO_5MajorE0ELSQ_0ELNSO_7ScaleInE1ELSR_1EEEEEENS4_6LayoutINS5_IJNSA_ILi2EEESC_SC_EEENS5_IJSC_NSA_ILi0EEESX_EEEEENS5_IJNS4_10UnderscoreES10_S10_EEEEENS4_13SM90_TMA_LOADENS4_14ComposedLayoutINS4_7SwizzleILi3ELi4ELi3EEENS4_18smem_ptr_flag_bitsILi16EEENSU_INS5_IJSB_SH_EEENS5_IJSH_SC_EEEEEEEvNS4_8identityENS4_23SM90_TMA_LOAD_MULTICASTES1C_vS1D_EENS_8epilogue10collective6detail29Sm90TmaWarpSpecializedAdapterINS1H_15DefaultEpilogueISJ_SK_SK_NS1G_6thread17LinearCombinationISJ_Li1EffLNS1L_9ScaleType4KindE0ELNS_15FloatRoundStyleE2ESJ_EENS1_15EpilogueDefaultEEEEEvvEEEEvNT_6ParamsE --------------------------
	.section	.text._ZN7cutlass13device_kernelINS_4gemm6kernel13GemmUniversalIN4cute5tupleIJiiiiEEENS1_10collective13CollectiveMmaINS1_34MainloopSm90TmaGmmaWarpSpecializedILi5ENS5_IJNS4_1CILi8EEENSA_ILi1EEESC_EEENS1_35KernelTmaWarpSpecializedCooperativeEEENS5_IJNSA_ILi128EEESG_NSA_ILi64EEEEEENS_6half_tENS5_IJlSC_lEEESJ_SK_NS4_8TiledMMAINS4_8MMA_AtomIJNS4_4SM904GMMA26MMA_64x128x16_F32F16F16_SSILNSO_5MajorE0ELSQ_0ELNSO_7ScaleInE1ELSR_1EEEEEENS4_6LayoutINS5_IJNSA_ILi2EEESC_SC_EEENS5_IJSC_NSA_ILi0EEESX_EEEEENS5_IJNS4_10UnderscoreES10_S10_EEEEENS4_13SM90_TMA_LOADENS4_14ComposedLayoutINS4_7SwizzleILi3ELi4ELi3EEENS4_18smem_ptr_flag_bitsILi16EEENSU_INS5_IJSB_SH_EEENS5_IJSH_SC_EEEEEEEvNS4_8identityENS4_23SM90_TMA_LOAD_MULTICASTES1C_vS1D_EENS_8epilogue10collective6detail29Sm90TmaWarpSpecializedAdapterINS1H_15DefaultEpilogueISJ_SK_SK_NS1G_6thread17LinearCombinationISJ_Li1EffLNS1L_9ScaleType4KindE0ELNS_15FloatRoundStyleE2ESJ_EENS1_15EpilogueDefaultEEEEEvvEEEEvNT_6ParamsE,"ax",@progbits
	.align	128
.text._ZN7cutlass13device_kernelINS_4gemm6kernel13GemmUniversalIN4cute5tupleIJiiiiEEENS1_10collective13CollectiveMmaINS1_34MainloopSm90TmaGmmaWarpSpecializedILi5ENS5_IJNS4_1CILi8EEENSA_ILi1EEESC_EEENS1_35KernelTmaWarpSpecializedCooperativeEEENS5_IJNSA_ILi128EEESG_NSA_ILi64EEEEEENS_6half_tENS5_IJlSC_lEEESJ_SK_NS4_8TiledMMAINS4_8MMA_AtomIJNS4_4SM904GMMA26MMA_64x128x16_F32F16F16_SSILNSO_5MajorE0ELSQ_0ELNSO_7ScaleInE1ELSR_1EEEEEENS4_6LayoutINS5_IJNSA_ILi2EEESC_SC_EEENS5_IJSC_NSA_ILi0EEESX_EEEEENS5_IJNS4_10UnderscoreES10_S10_EEEEENS4_13SM90_TMA_LOADENS4_14ComposedLayoutINS4_7SwizzleILi3ELi4ELi3EEENS4_18smem_ptr_flag_bitsILi16EEENSU_INS5_IJSB_SH_EEENS5_IJSH_SC_EEEEEEEvNS4_8identityENS4_23SM90_TMA_LOAD_MULTICASTES1C_vS1D_EENS_8epilogue10collective6detail29Sm90TmaWarpSpecializedAdapterINS1H_15DefaultEpilogueISJ_SK_SK_NS1G_6thread17LinearCombinationISJ_Li1EffLNS1L_9ScaleType4KindE0ELNS_15FloatRoundStyleE2ESJ_EENS1_15EpilogueDefaultEEEEEvvEEEEvNT_6ParamsE:
        .type           _ZN7cutlass13device_kernelINS_4gemm6kernel13GemmUniversalIN4cute5tupleIJiiiiEEENS1_10collective13CollectiveMmaINS1_34MainloopSm90TmaGmmaWarpSpecializedILi5ENS5_IJNS4_1CILi8EEENSA_ILi1EEESC_EEENS1_35KernelTmaWarpSpecializedCooperativeEEENS5_IJNSA_ILi128EEESG_NSA_ILi64EEEEEENS_6half_tENS5_IJlSC_lEEESJ_SK_NS4_8TiledMMAINS4_8MMA_AtomIJNS4_4SM904GMMA26MMA_64x128x16_F32F16F16_SSILNSO_5MajorE0ELSQ_0ELNSO_7ScaleInE1ELSR_1EEEEEENS4_6LayoutINS5_IJNSA_ILi2EEESC_SC_EEENS5_IJSC_NSA_ILi0EEESX_EEEEENS5_IJNS4_10UnderscoreES10_S10_EEEEENS4_13SM90_TMA_LOADENS4_14ComposedLayoutINS4_7SwizzleILi3ELi4ELi3EEENS4_18smem_ptr_flag_bitsILi16EEENSU_INS5_IJSB_SH_EEENS5_IJSH_SC_EEEEEEEvNS4_8identityENS4_23SM90_TMA_LOAD_MULTICASTES1C_vS1D_EENS_8epilogue10collective6detail29Sm90TmaWarpSpecializedAdapterINS1H_15DefaultEpilogueISJ_SK_SK_NS1G_6thread17LinearCombinationISJ_Li1EffLNS1L_9ScaleType4KindE0ELNS_15FloatRoundStyleE2ESJ_EENS1_15EpilogueDefaultEEEEEvvEEEEvNT_6ParamsE,@function
        .size           _ZN7cutlass13device_kernelINS_4gemm6kernel13GemmUniversalIN4cute5tupleIJiiiiEEENS1_10collective13CollectiveMmaINS1_34MainloopSm90TmaGmmaWarpSpecializedILi5ENS5_IJNS4_1CILi8EEENSA_ILi1EEESC_EEENS1_35KernelTmaWarpSpecializedCooperativeEEENS5_IJNSA_ILi128EEESG_NSA_ILi64EEEEEENS_6half_tENS5_IJlSC_lEEESJ_SK_NS4_8TiledMMAINS4_8MMA_AtomIJNS4_4SM904GMMA26MMA_64x128x16_F32F16F16_SSILNSO_5MajorE0ELSQ_0ELNSO_7ScaleInE1ELSR_1EEEEEENS4_6LayoutINS5_IJNSA_ILi2EEESC_SC_EEENS5_IJSC_NSA_ILi0EEESX_EEEEENS5_IJNS4_10UnderscoreES10_S10_EEEEENS4_13SM90_TMA_LOADENS4_14ComposedLayoutINS4_7SwizzleILi3ELi4ELi3EEENS4_18smem_ptr_flag_bitsILi16EEENSU_INS5_IJSB_SH_EEENS5_IJSH_SC_EEEEEEEvNS4_8identityENS4_23SM90_TMA_LOAD_MULTICASTES1C_vS1D_EENS_8epilogue10collective6detail29Sm90TmaWarpSpecializedAdapterINS1H_15DefaultEpilogueISJ_SK_SK_NS1G_6thread17LinearCombinationISJ_Li1EffLNS1L_9ScaleType4KindE0ELNS_15FloatRoundStyleE2ESJ_EENS1_15EpilogueDefaultEEEEEvvEEEEvNT_6ParamsE,(.L_x_199 - _ZN7cutlass13device_kernelINS_4gemm6kernel13GemmUniversalIN4cute5tupleIJiiiiEEENS1_10collective13CollectiveMmaINS1_34MainloopSm90TmaGmmaWarpSpecializedILi5ENS5_IJNS4_1CILi8EEENSA_ILi1EEESC_EEENS1_35KernelTmaWarpSpecializedCooperativeEEENS5_IJNSA_ILi128EEESG_NSA_ILi64EEEEEENS_6half_tENS5_IJlSC_lEEESJ_SK_NS4_8TiledMMAINS4_8MMA_AtomIJNS4_4SM904GMMA26MMA_64x128x16_F32F16F16_SSILNSO_5MajorE0ELSQ_0ELNSO_7ScaleInE1ELSR_1EEEEEENS4_6LayoutINS5_IJNSA_ILi2EEESC_SC_EEENS5_IJSC_NSA_ILi0EEESX_EEEEENS5_IJNS4_10UnderscoreES10_S10_EEEEENS4_13SM90_TMA_LOADENS4_14ComposedLayoutINS4_7SwizzleILi3ELi4ELi3EEENS4_18smem_ptr_flag_bitsILi16EEENSU_INS5_IJSB_SH_EEENS5_IJSH_SC_EEEEEEEvNS4_8identityENS4_23SM90_TMA_LOAD_MULTICASTES1C_vS1D_EENS_8epilogue10collective6detail29Sm90TmaWarpSpecializedAdapterINS1H_15DefaultEpilogueISJ_SK_SK_NS1G_6thread17LinearCombinationISJ_Li1EffLNS1L_9ScaleType4KindE0ELNS_15FloatRoundStyleE2ESJ_EENS1_15EpilogueDefaultEEEEEvvEEEEvNT_6ParamsE)
        .other          _ZN7cutlass13device_kernelINS_4gemm6kernel13GemmUniversalIN4cute5tupleIJiiiiEEENS1_10collective13CollectiveMmaINS1_34MainloopSm90TmaGmmaWarpSpecializedILi5ENS5_IJNS4_1CILi8EEENSA_ILi1EEESC_EEENS1_35KernelTmaWarpSpecializedCooperativeEEENS5_IJNSA_ILi128EEESG_NSA_ILi64EEEEEENS_6half_tENS5_IJlSC_lEEESJ_SK_NS4_8TiledMMAINS4_8MMA_AtomIJNS4_4SM904GMMA26MMA_64x128x16_F32F16F16_SSILNSO_5MajorE0ELSQ_0ELNSO_7ScaleInE1ELSR_1EEEEEENS4_6LayoutINS5_IJNSA_ILi2EEESC_SC_EEENS5_IJSC_NSA_ILi0EEESX_EEEEENS5_IJNS4_10UnderscoreES10_S10_EEEEENS4_13SM90_TMA_LOADENS4_14ComposedLayoutINS4_7SwizzleILi3ELi4ELi3EEENS4_18smem_ptr_flag_bitsILi16EEENSU_INS5_IJSB_SH_EEENS5_IJSH_SC_EEEEEEEvNS4_8identityENS4_23SM90_TMA_LOAD_MULTICASTES1C_vS1D_EENS_8epilogue10collective6detail29Sm90TmaWarpSpecializedAdapterINS1H_15DefaultEpilogueISJ_SK_SK_NS1G_6thread17LinearCombinationISJ_Li1EffLNS1L_9ScaleType4KindE0ELNS_15FloatRoundStyleE2ESJ_EENS1_15EpilogueDefaultEEEEEvvEEEEvNT_6ParamsE,@"STO_CUDA_ENTRY STV_DEFAULT"
_ZN7cutlass13device_kernelINS_4gemm6kernel13GemmUniversalIN4cute5tupleIJiiiiEEENS1_10collective13CollectiveMmaINS1_34MainloopSm90TmaGmmaWarpSpecializedILi5ENS5_IJNS4_1CILi8EEENSA_ILi1EEESC_EEENS1_35KernelTmaWarpSpecializedCooperativeEEENS5_IJNSA_ILi128EEESG_NSA_ILi64EEEEEENS_6half_tENS5_IJlSC_lEEESJ_SK_NS4_8TiledMMAINS4_8MMA_AtomIJNS4_4SM904GMMA26MMA_64x128x16_F32F16F16_SSILNSO_5MajorE0ELSQ_0ELNSO_7ScaleInE1ELSR_1EEEEEENS4_6LayoutINS5_IJNSA_ILi2EEESC_SC_EEENS5_IJSC_NSA_ILi0EEESX_EEEEENS5_IJNS4_10UnderscoreES10_S10_EEEEENS4_13SM90_TMA_LOADENS4_14ComposedLayoutINS4_7SwizzleILi3ELi4ELi3EEENS4_18smem_ptr_flag_bitsILi16EEENSU_INS5_IJSB_SH_EEENS5_IJSH_SC_EEEEEEEvNS4_8identityENS4_23SM90_TMA_LOAD_MULTICASTES1C_vS1D_EENS_8epilogue10collective6detail29Sm90TmaWarpSpecializedAdapterINS1H_15DefaultEpilogueISJ_SK_SK_NS1G_6thread17LinearCombinationISJ_Li1EffLNS1L_9ScaleType4KindE0ELNS_15FloatRoundStyleE2ESJ_EENS1_15EpilogueDefaultEEEEEvvEEEEvNT_6ParamsE:
[----:B------:R-:W0:Y:S01]  /*0000*/  LDC R1, c[0x0][0x28] ;  /* 0x00000a00ff017b82 */ /* 0x000e220000000800 */
[----:B------:R-:W1:Y:S01]  /*0010*/  S2R R95, SR_TID.X ;  /* 0x00000000005f7919 */ /* 0x000e620000002100 */
[----:B------:R-:W-:Y:S01]  /*0020*/  ELECT P0, URZ, PT ;  /* 0x00000000003f782f */ /* 0x000fe20003800000 */
[----:B------:R-:W-:Y:S01]  /*0030*/  BSSY B0, `(.L_x_0) ;  /* 0x000000f000007945 */ /* 0x000fe20003800000 */
[--C-:B-1----:R-:W-:Y:S02]  /*0040*/  SHF.R.U32.HI R0, RZ, 0x5, R95.reuse ;  /* 0x00000005ff007819 */ /* 0x102fe4000001165f */
[----:B------:R-:W-:-:S03]  /*0050*/  SHF.R.U32.HI R7, RZ, 0x7, R95 ;  /* 0x00000007ff077819 */ /* 0x000fc6000001165f */
[----:B------:R-:W1:Y:S04]  /*0060*/  SHFL.IDX PT, R3, R0, RZ, 0x1f ;  /* 0x00001fff00037589 */ /* 0x000e6800000e0000 */
[----:B------:R2:W3:Y:S01]  /*0070*/  SHFL.IDX PT, R2, R7, RZ, 0x1f ;  /* 0x00001fff07027589 */ /* 0x0004e200000e0000 */
[----:B-1----:R-:W-:-:S13]  /*0080*/  ISETP.NE.OR P0, PT, R3, RZ, !P0 ;  /* 0x000000ff0300720c */ /* 0x002fda0004705670 */
[----:B0-23--:R-:W-:Y:S05]  /*0090*/  @P0 BRA `(.L_x_1) ;  /* 0x0000000000200947 */ /* 0x00dfea0003800000 */
[----:B------:R-:W-:Y:S02]  /*00a0*/  ULDC.64 UR4, c[0x0][0x198] ;  /* 0x0000660000047ab9 */ /* 0x000fe40000000a00 */
[----:B------:R-:W-:Y:S02]  /*00b0*/  UIADD3 UR6, UP0, UR4, 0xf0, URZ ;  /* 0x000000f004067890 */ /* 0x000fe4000ff1e03f */
[----:B------:R-:W-:Y:S02]  /*00c0*/  UIADD3 UR4, UP1, UR4, 0x1f0, URZ ;  /* 0x000001f004047890 */ /* 0x000fe4000ff3e03f */
[----:B------:R-:W-:Y:S02]  /*00d0*/  UIADD3.X UR7, URZ, UR5, URZ, UP0, !UPT ;  /* 0x000000053f077290 */ /* 0x000fe400087fe43f */
[----:B------:R-:W-:-:S07]  /*00e0*/  UIADD3.X UR5, URZ, UR5, URZ, UP1, !UPT ;  /* 0x000000053f057290 */ /* 0x000fce0008ffe43f */
[----:B------:R0:W-:Y:S02]  /*00f0*/  UTMACCTL.PF [UR6] ;  /* 0x00000000060079b9 */ /* 0x0001e40008040000 */
[----:B------:R0:W-:Y:S02]  /*0100*/  UTMACCTL.PF [UR4] ;  /* 0x00000000040079b9 */ /* 0x0001e40008040000 */
[----:B0-----:R-:W-:Y:S01]  /*0110*/  NOP ;  /* 0x0000000000007918 */ /* 0x001fe20000000000 */
.L_x_1:
[----:B------:R-:W-:Y:S05]  /*0120*/  BSYNC B0 ;  /* 0x0000000000007941 */ /* 0x000fea0003800000 */
.L_x_0:
[----:B------:R-:W0:Y:S01]  /*0130*/  SHFL.IDX PT, R5, R0, RZ, 0x1f ;  /* 0x00001fff00057589 */ /* 0x000e2200000e0000 */
[----:B------:R-:W-:-:S04]  /*0140*/  SHF.R.S32.HI R4, RZ, 0x1f, R95 ;  /* 0x0000001fff047819 */ /* 0x000fc8000001145f */
[----:B------:R-:W-:-:S04]  /*0150*/  LEA.HI R4, R4, R95, RZ, 0x7 ;  /* 0x0000005f04047211 */ /* 0x000fc800078f38ff */
[----:B------:R-:W-:Y:S02]  /*0160*/  LOP3.LUT R4, R4, 0xffffff80, RZ, 0xc0, !PT ;  /* 0xffffff8004047812 */ /* 0x000fe400078ec0ff */
[----:B0-----:R-:W-:-:S13]  /*0170*/  ISETP.NE.AND P0, PT, R5, RZ, PT ;  /* 0x000000ff0500720c */ /* 0x001fda0003f05270 */
[----:B------:R-:W-:Y:S05]  /*0180*/  @P0 BRA `(.L_x_2) ;  /* 0x0000000000600947 */ /* 0x000fea0003800000 */
[----:B------:R-:W0:Y:S01]  /*0190*/  S2UR UR8, SR_CgaCtaId ;  /* 0x00000000000879c3 */ /* 0x000e220000008800 */
[----:B------:R-:W-:Y:S01]  /*01a0*/  UMOV UR4, 0x400 ;  /* 0x0000040000047882 */ /* 0x000fe20000000000 */
[----:B------:R-:W-:Y:S01]  /*01b0*/  UMOV UR5, 0x1 ;  /* 0x0000000100057882 */ /* 0x000fe20000000000 */
[----:B------:R-:W-:Y:S01]  /*01c0*/  UMOV UR6, 0x10 ;  /* 0x0000001000067882 */ /* 0x000fe20000000000 */
[----:B------:R-:W-:Y:S01]  /*01d0*/  ELECT P0, URZ, PT ;  /* 0x00000000003f782f */ /* 0x000fe20003800000 */
[----:B------:R-:W-:-:S04]  /*01e0*/  UIADD3 UR6, -UR6, 0x100000, URZ ;  /* 0x0010000006067890 */ /* 0x000fc8000fffe13f */
[----:B------:R-:W-:Y:S02]  /*01f0*/  USHF.L.U32 UR7, UR6, 0xb, URZ ;  /* 0x0000000b06077899 */ /* 0x000fe4000800063f */
[----:B------:R-:W-:Y:S02]  /*0200*/  USHF.L.U32 UR6, UR6, 0x1, URZ ;  /* 0x0000000106067899 */ /* 0x000fe4000800063f */
[----:B0-----:R-:W-:Y:S02]  /*0210*/  ULEA UR8, UR8, UR4, 0x18 ;  /* 0x0000000408087291 */ /* 0x001fe4000f8ec03f */
[----:B------:R-:W-:-:S04]  /*0220*/  UIADD3 UR4, -UR5, 0x100000, URZ ;  /* 0x0010000005047890 */ /* 0x000fc8000fffe13f */
[----:B------:R-:W-:Y:S02]  /*0230*/  USHF.L.U32 UR5, UR4, 0xb, URZ ;  /* 0x0000000b04057899 */ /* 0x000fe4000800063f */
[----:B------:R-:W-:Y:S01]  /*0240*/  USHF.L.U32 UR4, UR4, 0x1, URZ ;  /* 0x0000000104047899 */ /* 0x000fe2000800063f */
[----:B------:R-:W0:Y:S11]  /*0250*/  FENCE.VIEW.ASYNC.S ;  /* 0x00000000000073c6 */ /* 0x000e360000000000 */
[----:B0-----:R0:W1:Y:S01]  /*0260*/  SYNCS.EXCH.64 URZ, [UR8], UR4 ;  /* 0x00000004083f75b2 */ /* 0x0010620008000100 */
[----:B------:R0:W2:Y:S01]  /*0270*/  SYNCS.EXCH.64 URZ, [UR8+0x28], UR6 ;  /* 0x00002806083f75b2 */ /* 0x0000a20008000100 */
[----:B------:R0:W3:Y:S01]  /*0280*/  SYNCS.EXCH.64 URZ, [UR8+0x8], UR4 ;  /* 0x00000804083f75b2 */ /* 0x0000e20008000100 */
[----:B------:R0:W4:Y:S01]  /*0290*/  SYNCS.EXCH.64 URZ, [UR8+0x30], UR6 ;  /* 0x00003006083f75b2 */ /* 0x0001220008000100 */
[----:B------:R0:W0:Y:S01]  /*02a0*/  SYNCS.EXCH.64 URZ, [UR8+0x10], UR4 ;  /* 0x00001004083f75b2 */ /* 0x0000220008000100 */
[----:B------:R0:W0:Y:S01]  /*02b0*/  SYNCS.EXCH.64 URZ, [UR8+0x38], UR6 ;  /* 0x00003806083f75b2 */ /* 0x0000220008000100 */
[----:B------:R0:W0:Y:S01]  /*02c0*/  SYNCS.EXCH.64 URZ, [UR8+0x18], UR4 ;  /* 0x00001804083f75b2 */ /* 0x0000220008000100 */
[----:B------:R0:W0:Y:S01]  /*02d0*/  SYNCS.EXCH.64 URZ, [UR8+0x40], UR6 ;  /* 0x00004006083f75b2 */ /* 0x0000220008000100 */
[----:B------:R0:W0:Y:S01]  /*02e0*/  SYNCS.EXCH.64 URZ, [UR8+0x20], UR4 ;  /* 0x00002004083f75b2 */ /* 0x0000220008000100 */
[----:B------:R0:W0:Y:S01]  /*02f0*/  SYNCS.EXCH.64 URZ, [UR8+0x48], UR6 ;  /* 0x00004806083f75b2 */ /* 0x0000220008000100 */
[----:B------:R-:W-:Y:S01]  /*0300*/  NOP ;  /* 0x0000000000007918 */ /* 0x000fe20000000000 */
.L_x_2:
[----:B------:R-:W-:Y:S01]  /*0310*/  IMAD.IADD R8, R95, 0x1, -R4 ;  /* 0x000000015f087824 */ /* 0x000fe200078e0a04 */
[----:B------:R-:W5:Y:S01]  /*0320*/  SHFL.IDX PT, R0, R0, RZ, 0x1f ;  /* 0x00001fff00007589 */ /* 0x000f6200000e0000 */
[----:B0-----:R-:W0:Y:S01]  /*0330*/  S2UR UR8, SR_CTAID.X ;  /* 0x00000000000879c3 */ /* 0x001e220000002500 */
[----:B------:R-:W-:Y:S02]  /*0340*/  SHF.R.S32.HI R10, RZ, 0x1f, R5 ;  /* 0x0000001fff0a7819 */ /* 0x000fe40000011405 */
[----:B------:R-:W-:Y:S02]  /*0350*/  ELECT P0, URZ, PT ;  /* 0x00000000003f782f */ /* 0x000fe40003800000 */
[----:B------:R-:W-:Y:S01]  /*0360*/  SHF.R.S32.HI R9, RZ, 0x1f, R8 ;  /* 0x0000001fff097819 */ /* 0x000fe20000011408 */
[----:B------:R-:W1:Y:S01]  /*0370*/  S2R R4, SR_CTAID.Y ;  /* 0x0000000000047919 */ /* 0x000e620000002600 */
[----:B------:R-:W-:Y:S01]  /*0380*/  LEA.HI R10, R10, R5, RZ, 0x2 ;  /* 0x000000050a0a7211 */ /* 0x000fe200078f10ff */
[----:B------:R-:W-:Y:S01]  /*0390*/  ULDC UR4, c[0x0][0x150] ;  /* 0x0000540000047ab9 */ /* 0x000fe20000000800 */
[----:B------:R-:W-:Y:S01]  /*03a0*/  LEA.HI R9, R9, R8, RZ, 0x3 ;  /* 0x0000000809097211 */ /* 0x000fe200078f18ff */
[----:B------:R-:W2:Y:S01]  /*03b0*/  LDC R13, c[0x0][0x144] ;  /* 0x00005100ff0d7b82 */ /* 0x000ea20000000800 */
[----:B------:R-:W-:Y:S01]  /*03c0*/  LOP3.LUT R10, R10, 0x3ffffffc, RZ, 0xc0, !PT ;  /* 0x3ffffffc0a0a7812 */ /* 0x000fe200078ec0ff */
[----:B------:R-:W-:Y:S01]  /*03d0*/  NOP ;  /* 0x0000000000007918 */ /* 0x000fe20000000000 */
[--C-:B------:R-:W-:Y:S01]  /*03e0*/  SHF.R.S32.HI R6, RZ, 0x3, R9.reuse ;  /* 0x00000003ff067819 */ /* 0x100fe20000011409 */
[----:B------:R-:W-:Y:S01]  /*03f0*/  NOP ;  /* 0x0000000000007918 */ /* 0x000fe20000000000 */
[----:B------:R-:W-:Y:S01]  /*0400*/  SHF.R.S32.HI R9, RZ, 0x1f, R9 ;  /* 0x0000001fff097819 */ /* 0x000fe20000011409 */
[----:B------:R-:W-:Y:S01]  /*0410*/  IMAD.IADD R10, R5, 0x1, -R10 ;  /* 0x00000001050a7824 */ /* 0x000fe200078e0a0a */
[----:B------:R-:W-:Y:S01]  /*0420*/  ISETP.NE.AND P3, PT, R2, RZ, PT ;  /* 0x000000ff0200720c */ /* 0x000fe20003f65270 */
[----:B------:R-:W3:Y:S01]  /*0430*/  LDC R15, c[0x0][0x140] ;  /* 0x00005000ff0f7b82 */ /* 0x000ee20000000800 */
[----:B------:R-:W-:Y:S01]  /*0440*/  LEA.HI R9, R9, R6, RZ, 0x2 ;  /* 0x0000000609097211 */ /* 0x000fe200078f10ff */
[----:B------:R-:W-:-:S03]  /*0450*/  IMAD.MOV.U32 R22, RZ, RZ, 0x1 ;  /* 0x00000001ff167424 */ /* 0x000fc600078e00ff */
[----:B------:R-:W-:Y:S02]  /*0460*/  LOP3.LUT R9, R9, 0xfffffffc, RZ, 0xc0, !PT ;  /* 0xfffffffc09097812 */ /* 0x000fe400078ec0ff */
[----:B-----5:R-:W-:Y:S02]  /*0470*/  ISETP.NE.OR P0, PT, R0, RZ, !P0 ;  /* 0x000000ff0000720c */ /* 0x020fe40004705670 */
[----:B0-----:R-:W-:Y:S01]  /*0480*/  I2FP.F32.U32 R0, UR8 ;  /* 0x0000000800007c45 */ /* 0x001fe20008201000 */
[----:B------:R-:W-:-:S04]  /*0490*/  IMAD.IADD R9, R6, 0x1, -R9 ;  /* 0x0000000106097824 */ /* 0x000fc800078e0a09 */
[----:B------:R-:W-:Y:S02]  /*04a0*/  IMAD R9, R10, 0x4, R9 ;  /* 0x000000040a097824 */ /* 0x000fe400078e0209 */
[----:B------:R-:W-:Y:S01]  /*04b0*/  FMUL R11, R0, UR4 ;  /* 0x00000004000b7c20 */ /* 0x000fe20008400000 */
[----:B------:R-:W-:Y:S01]  /*04c0*/  ULDC UR4, c[0x0][0x154] ;  /* 0x0000550000047ab9 */ /* 0x000fe20000000800 */
[C---:B------:R-:W-:Y:S02]  /*04d0*/  IMAD.SHL.U32 R0, R9.reuse, 0x4, RZ ;  /* 0x0000000409007824 */ /* 0x040fe400078e00ff */
[----:B------:R-:W-:Y:S02]  /*04e0*/  VOTEU.ALL UP0, P0 ;  /* 0x00000000003f7886 */ /* 0x000fe40000000000 */
[----:B------:R-:W0:Y:S01]  /*04f0*/  F2I.U32.TRUNC.NTZ R11, R11 ;  /* 0x0000000b000b7305 */ /* 0x000e22000020f000 */
[----:B-1----:R-:W-:Y:S01]  /*0500*/  I2FP.F32.U32 R12, R4 ;  /* 0x00000004000c7245 */ /* 0x002fe20000201000 */
[----:B------:R-:W-:Y:S01]  /*0510*/  VOTEU.ALL UP1, P0 ;  /* 0x00000000003f7886 */ /* 0x000fe20000020000 */
[----:B------:R-:W-:Y:S01]  /*0520*/  LOP3.LUT R19, R9, 0xc, R0, 0x78, !PT ;  /* 0x0000000c09137812 */ /* 0x000fe200078e7800 */
[----:B------:R-:W1:Y:S01]  /*0530*/  @!UP0 S2UR UR7, SR_CgaCtaId ;  /* 0x00000000000789c3 */ /* 0x000e620000008800 */
[----:B------:R-:W-:Y:S01]  /*0540*/  SHF.R.S32.HI R0, RZ, 0x1f, R3 ;  /* 0x0000001fff007819 */ /* 0x000fe20000011403 */
[----:B------:R-:W-:Y:S01]  /*0550*/  FMUL R14, R12, UR4 ;  /* 0x000000040c0e7c20 */ /* 0x000fe20008400000 */
[----:B------:R-:W-:Y:S01]  /*0560*/  SHF.R.S32.HI R6, RZ, 0x1f, R19 ;  /* 0x0000001fff067819 */ /* 0x000fe20000011413 */
[----:B------:R-:W-:Y:S01]  /*0570*/  UMOV UR4, 0x20 ;  /* 0x0000002000047882 */ /* 0x000fe20000000000 */
[----:B------:R-:W-:Y:S01]  /*0580*/  LEA.HI R0, R0, R3, RZ, 0x2 ;  /* 0x0000000300007211 */ /* 0x000fe200078f10ff */
[----:B------:R-:W-:Y:S01]  /*0590*/  @!UP0 UMOV UR6, 0x400 ;  /* 0x0000040000068882 */ /* 0x000fe20000000000 */
[----:B------:R-:W-:Y:S01]  /*05a0*/  LEA.HI R10, R6, R19, RZ, 0x3 ;  /* 0x00000013060a7211 */ /* 0x000fe200078f18ff */
[----:B------:R-:W5:Y:S01]  /*05b0*/  LDC R9, c[0x0][0x148] ;  /* 0x00005200ff097b82 */ /* 0x000f620000000800 */
[----:B------:R-:W4:Y:S01]  /*05c0*/  F2I.U32.TRUNC.NTZ R14, R14 ;  /* 0x0000000e000e7305 */ /* 0x000f22000020f000 */
[----:B------:R-:W-:Y:S01]  /*05d0*/  LOP3.LUT R0, R0, 0xfffffffc, RZ, 0xc0, !PT ;  /* 0xfffffffc00007812 */ /* 0x000fe200078ec0ff */
[----:B0-----:R-:W-:Y:S01]  /*05e0*/  IMAD.MOV R6, RZ, RZ, -R11 ;  /* 0x000000ffff067224 */ /* 0x001fe200078e0a0b */
[----:B------:R-:W-:Y:S01]  /*05f0*/  LOP3.LUT R12, R10, 0xfffffff8, RZ, 0xc0, !PT ;  /* 0xfffffff80a0c7812 */ /* 0x000fe200078ec0ff */
[----:B------:R-:W-:-:S04]  /*0600*/  @!UP0 UIADD3 UR4, -UR4, 0x100000, URZ ;  /* 0x0010000004048890 */ /* 0x000fc8000fffe13f */
[----:B------:R-:W-:Y:S02]  /*0610*/  @!UP0 USHF.L.U32 UR5, UR4, 0xb, URZ ;  /* 0x0000000b04058899 */ /* 0x000fe4000800063f */
[----:B------:R-:W-:Y:S01]  /*0620*/  @!UP0 USHF.L.U32 UR4, UR4, 0x1, URZ ;  /* 0x0000000104048899 */ /* 0x000fe2000800063f */
[----:B---3--:R-:W-:Y:S01]  /*0630*/  ISETP.EQ.U32.AND P2, PT, R15, 0x1, PT ;  /* 0x000000010f00780c */ /* 0x008fe20003f42070 */
[----:B--2---:R-:W-:Y:S02]  /*0640*/  IMAD R6, R13, R6, UR8 ;  /* 0x000000080d067e24 */ /* 0x004fe4000f8e0206 */
[----:B------:R-:W-:Y:S02]  /*0650*/  IMAD.IADD R11, R19, 0x1, -R12 ;  /* 0x00000001130b7824 */ /* 0x000fe400078e0a0c */
[----:B------:R-:W-:Y:S01]  /*0660*/  IMAD.IADD R3, R3, 0x1, -R0 ;  /* 0x0000000103037824 */ /* 0x000fe200078e0a00 */
[----:B------:R-:W-:Y:S02]  /*0670*/  LOP3.LUT R0, R95, 0x7f, RZ, 0xc0, !PT ;  /* 0x0000007f5f007812 */ /* 0x000fe400078ec0ff */
[----:B------:R-:W-:Y:S01]  /*0680*/  ISETP.NE.AND P4, PT, R11, R6, PT ;  /* 0x000000060b00720c */ /* 0x000fe20003f85270 */
[----:B----4-:R-:W-:Y:S01]  /*0690*/  IMAD.MOV R23, RZ, RZ, -R14 ;  /* 0x000000ffff177224 */ /* 0x010fe200078e0a0e */
[----:B-1----:R-:W-:Y:S01]  /*06a0*/  @!UP0 ULEA UR6, UR7, UR6, 0x18 ;  /* 0x0000000607068291 */ /* 0x002fe2000f8ec03f */
[C---:B------:R-:W-:Y:S01]  /*06b0*/  ISETP.NE.AND P1, PT, R3.reuse, 0x3, PT ;  /* 0x000000030300780c */ /* 0x040fe20003f25270 */
[----:B------:R-:W-:Y:S01]  /*06c0*/  VOTEU.ALL UP0, P0 ;  /* 0x00000000003f7886 */ /* 0x000fe20000000000 */
[----:B------:R-:W-:Y:S01]  /*06d0*/  LOP3.LUT P0, RZ, R8, 0x7, RZ, 0xc0, !PT ;  /* 0x0000000708ff7812 */ /* 0x000fe2000780c0ff */
[----:B------:R-:W-:Y:S01]  /*06e0*/  VIADD R8, R2, 0xffffffff ;  /* 0xffffffff02087836 */ /* 0x000fe20000000000 */
[----:B------:R-:W-:Y:S01]  /*06f0*/  ISETP.EQ.OR P1, PT, R3, RZ, !P1 ;  /* 0x000000ff0300720c */ /* 0x000fe20004f22670 */
[----:B-----5:R-:W-:Y:S01]  /*0700*/  IMAD R11, R9, R23, R4 ;  /* 0x00000017090b7224 */ /* 0x020fe200078e0204 */
[----:B------:R-:W-:-:S04]  /*0710*/  ISETP.LT.U32.AND P0, PT, R19, 0x8, !P0 ;  /* 0x000000081300780c */ /* 0x000fc80004701070 */
[----:B------:R-:W-:Y:S02]  /*0720*/  @P4 SHF.R.S32.HI R10, RZ, 0x3, R10 ;  /* 0x00000003ff0a4819 */ /* 0x000fe4000001140a */
[----:B------:R-:W-:Y:S01]  /*0730*/  ISETP.EQ.AND P1, PT, R2, RZ, P1 ;  /* 0x000000ff0200720c */ /* 0x000fe20000f22270 */
[----:B------:R-:W0:Y:S02]  /*0740*/  FENCE.VIEW.ASYNC.S ;  /* 0x00000000000073c6 */ /* 0x000e240000000000 */
[----:B0-----:R0:W1:Y:S01]  /*0750*/  @!UP0 SYNCS.EXCH.64 URZ, [UR6+0x60], UR4 ;  /* 0x00006004063f85b2 */ /* 0x0010620008000100 */
[----:B------:R-:W-:Y:S02]  /*0760*/  @P4 ISETP.NE.AND P5, PT, R10, R11, PT ;  /* 0x0000000b0a00420c */ /* 0x000fe40003fa5270 */
[----:B------:R-:W-:Y:S02]  /*0770*/  ISETP.GE.U32.AND P6, PT, R8, 0x2, PT ;  /* 0x000000020800780c */ /* 0x000fe40003fc6070 */
[----:B------:R-:W-:-:S02]  /*0780*/  SEL R11, RZ, 0x1, !P0 ;  /* 0x00000001ff0b7807 */ /* 0x000fc40004000000 */
[----:B------:R-:W-:Y:S02]  /*0790*/  @P4 SEL R22, RZ, 0x1, P5 ;  /* 0x00000001ff164807 */ /* 0x000fe40002800000 */
[----:B------:R-:W-:Y:S02]  /*07a0*/  SEL R18, RZ, 0x1, !P1 ;  /* 0x00000001ff127807 */ /* 0x000fe40004800000 */
[----:B------:R-:W-:Y:S02]  /*07b0*/  LOP3.LUT R22, R22, R11, RZ, 0xc0, !PT ;  /* 0x0000000b16167212 */ /* 0x000fe400078ec0ff */
[----:B------:R-:W-:Y:S01]  /*07c0*/  SEL R18, R18, 0x2, P6 ;  /* 0x0000000212127807 */ /* 0x000fe20003000000 */
[----:B------:R0:W2:Y:S01]  /*07d0*/  @!UP1 SYNCS.EXCH.64 URZ, [UR6+0x68], UR4 ;  /* 0x00006804063f95b2 */ /* 0x0000a20008000100 */
[----:B------:R-:W-:Y:S01]  /*07e0*/  NOP ;  /* 0x0000000000007918 */ /* 0x000fe20000000000 */
[----:B------:R-:W-:Y:S05]  /*07f0*/  @!P2 BRA `(.L_x_3) ;  /* 0x000000000008a947 */ /* 0x000fea0003800000 */
[----:B-12---:R-:W-:Y:S01]  /*0800*/  UCGABAR_ARV ;  /* 0x00000000000079c7 */ /* 0x006fe20008000000 */
[----:B------:R-:W-:Y:S05]  /*0810*/  BRA `(.L_x_4) ;  /* 0x0000000000047947 */ /* 0x000fea0003800000 */
.L_x_3:
[----:B-12---:R-:W-:Y:S01]  /*0820*/  NOP ;  /* 0x0000000000007918 */ /* 0x006fe20000000000 */
.L_x_4:
[----:B------:R-:W1:Y:S01]  /*0830*/  LDC R2, c[0x0][0x65c] ;  /* 0x00019700ff027b82 */ /* 0x000e620000000800 */
[----:B------:R-:W-:Y:S02]  /*0840*/  IMAD.U32 R10, RZ, RZ, UR8 ;  /* 0x00000008ff0a7e24 */ /* 0x000fe4000f8e00ff */
[----:B------:R-:W-:Y:S01]  /*0850*/  IMAD.MOV.U32 R11, RZ, RZ, RZ ;  /* 0x000000ffff0b7224 */ /* 0x000fe200078e00ff */
[----:B-1----:R-:W-:-:S04]  /*0860*/  ISETP.NE.AND P1, PT, R2, 0x1, PT ;  /* 0x000000010200780c */ /* 0x002fc80003f25270 */
[----:B------:R-:W-:-:S09]  /*0870*/  P2R R5, PR, RZ, 0x2 ;  /* 0x00000002ff057803 */ /* 0x000fd20000000000 */
[----:B------:R-:W1:Y:S01]  /*0880*/  @P1 LDC R17, c[0x0][0x10] ;  /* 0x00000400ff111b82 */ /* 0x000e620000000800 */
[----:B------:R-:W-:Y:S02]  /*0890*/  @P1 IMAD.MOV.U32 R5, RZ, RZ, RZ ;  /* 0x000000ffff051224 */ /* 0x000fe400078e00ff */
[----:B------:R-:W-:-:S05]  /*08a0*/  @P1 IMAD.MOV.U32 R15, RZ, RZ, RZ ;  /* 0x000000ffff0f1224 */ /* 0x000fca00078e00ff */
[----:B------:R-:W2:Y:S01]  /*08b0*/  @!P1 LDC R13, c[0x0][0xc] ;  /* 0x00000300ff0d9b82 */ /* 0x000ea20000000800 */
[----:B0-----:R-:W-:Y:S01]  /*08c0*/  ULDC UR4, c[0x0][0xc] ;  /* 0x0000030000047ab9 */ /* 0x001fe20000000800 */
[----:B------:R-:W-:Y:S01]  /*08d0*/  ULDC UR5, c[0x0][0x10] ;  /* 0x0000040000057ab9 */ /* 0x000fe20000000800 */
[----:B------:R-:W-:Y:S01]  /*08e0*/  ULDC UR6, c[0x0][0x14] ;  /* 0x0000050000067ab9 */ /* 0x000fe20000000800 */
[----:B------:R-:W-:-:S04]  /*08f0*/  UIMAD.WIDE.U32 UR4, UR4, UR5, URZ ;  /* 0x00000005040472a5 */ /* 0x000fc8000f8e003f */
[----:B------:R-:W-:Y:S02]  /*0900*/  UIMAD.WIDE.U32 UR36, UR4, UR6, URZ ;  /* 0x00000006042472a5 */ /* 0x000fe4000f8e003f */
[----:B------:R-:W-:-:S04]  /*0910*/  UIMAD UR42, UR5, UR6, URZ ;  /* 0x00000006052a72a4 */ /* 0x000fc8000f8e023f */
[----:B------:R-:W-:Y:S01]  /*0920*/  UIADD3 UR42, UR37, UR42, URZ ;  /* 0x0000002a252a7290 */ /* 0x000fe2000fffe03f */
[----:B-1----:R-:W-:-:S04]  /*0930*/  @P1 IMAD.WIDE.U32 R16, R17, UR8, R4 ;  /* 0x0000000811101c25 */ /* 0x002fc8000f8e0004 */
[----:B------:R-:W-:Y:S02]  /*0940*/  @P1 IMAD.IADD R17, R17, 0x1, R15 ;  /* 0x0000000111111824 */ /* 0x000fe400078e020f */
[----:B--2---:R-:W-:-:S04]  /*0950*/  @!P1 IMAD.WIDE.U32 R10, R4, R13, R10 ;  /* 0x0000000d040a9225 */ /* 0x004fc800078e000a */
[----:B------:R-:W-:Y:S02]  /*0960*/  @!P1 IMAD.MOV.U32 R16, RZ, RZ, R10 ;  /* 0x000000ffff109224 */ /* 0x000fe400078e000a */
[----:B------:R-:W-:Y:S01]  /*0970*/  @!P1 IMAD.MOV.U32 R17, RZ, RZ, R11 ;  /* 0x000000ffff119224 */ /* 0x000fe200078e000b */
[----:B------:R-:W-:Y:S06]  /*0980*/  @!P2 BRA `(.L_x_5) ;  /* 0x00000000000ca947 */ /* 0x000fec0003800000 */
[----:B------:R-:W-:Y:S01]  /*0990*/  UCGABAR_WAIT ;  /* 0x0000000000007dc7 */ /* 0x000fe20008000000 */
[----:B------:R-:W-:Y:S01]  /*09a0*/  CCTL.IVALL ;  /* 0x00000000ff00798f */ /* 0x000fe20002000000 */
[----:B------:R-:W-:Y:S05]  /*09b0*/  BRA `(.L_x_6) ;  /* 0x0000000000047947 */ /* 0x000fea0003800000 */
.L_x_5:
[----:B------:R-:W-:Y:S06]  /*09c0*/  BAR.SYNC.DEFER_BLOCKING 0x0 ;  /* 0x0000000000007b1d */ /* 0x000fec0000010000 */
.L_x_6:
[----:B------:R-:W-:Y:S05]  /*09d0*/  @!P3 BRA `(.L_x_7) ;  /* 0x0000005c00a8b947 */ /* 0x000fea0003800000 */
[----:B------:R-:W-:-:S13]  /*09e0*/  ISETP.GT.U32.AND P0, PT, R8, 0x1, PT ;  /* 0x000000010800780c */ /* 0x000fda0003f04070 */
[----:B------:R-:W-:Y:S05]  /*09f0*/  @P0 EXIT ;  /* 0x000000000000094d */ /* 0x000fea0003800000 */
[----:B------:R-:W-:Y:S01]  /*0a00*/  ULDC.64 UR4, c[0x0][0x650] ;  /* 0x0001940000047ab9 */ /* 0x000fe20000000a00 */
[----:B------:R-:W-:Y:S01]  /*0a10*/  PRMT R3, RZ, 0x7610, R3 ;  /* 0x00007610ff037816 */ /* 0x000fe20000000003 */
[----:B------:R-:W-:Y:S01]  /*0a20*/  IMAD.MOV.U32 R103, RZ, RZ, -0x1 ;  /* 0xffffffffff677424 */ /* 0x000fe200078e00ff */
[----:B------:R-:W-:Y:S01]  /*0a30*/  ISETP.GE.U32.AND P0, PT, R16, UR4, PT ;  /* 0x0000000410007c0c */ /* 0x000fe2000bf06070 */
[----:B------:R-:W-:Y:S02]  /*0a40*/  IMAD.MOV.U32 R100, RZ, RZ, -0x1 ;  /* 0xffffffffff647424 */ /* 0x000fe400078e00ff */
[----:B------:R-:W-:Y:S01]  /*0a50*/  IMAD.MOV.U32 R101, RZ, RZ, -0x1 ;  /* 0xffffffffff657424 */ /* 0x000fe200078e00ff */
[----:B------:R-:W-:-:S13]  /*0a60*/  ISETP.GE.U32.AND.EX P0, PT, R17, UR5, PT, P0 ;  /* 0x0000000511007c0c */ /* 0x000fda000bf06100 */
[----:B------:R-:W-:Y:S05]  /*0a70*/  @P0 BRA `(.L_x_8) ;  /* 0x0000000400280947 */ /* 0x000fea0003800000 */
[----:B------:R-:W0:Y:S01]  /*0a80*/  LDC.64 R24, c[0x0][0x628] ;  /* 0x00018a00ff187b82 */ /* 0x000e220000000a00 */
[----:B------:R-:W-:Y:S02]  /*0a90*/  IMAD.MOV.U32 R10, RZ, RZ, R16 ;  /* 0x000000ffff0a7224 */ /* 0x000fe400078e0010 */
[----:B------:R-:W-:-:S05]  /*0aa0*/  IMAD.MOV.U32 R11, RZ, RZ, R17 ;  /* 0x000000ffff0b7224 */ /* 0x000fca00078e0011 */
[----:B------:R-:W1:Y:S08]  /*0ab0*/  LDC R8, c[0x0][0x630] ;  /* 0x00018c00ff087b82 */ /* 0x000e700000000800 */
[----:B------:R-:W2:Y:S01]  /*0ac0*/  LDC.64 R26, c[0x0][0x620] ;  /* 0x00018800ff1a7b82 */ /* 0x000ea20000000a00 */
[----:B0-----:R-:W-:-:S04]  /*0ad0*/  ISETP.NE.U32.AND P0, PT, R24, RZ, PT ;  /* 0x000000ff1800720c */ /* 0x001fc80003f05070 */
[----:B------:R-:W-:-:S13]  /*0ae0*/  ISETP.NE.AND.EX P0, PT, R25, RZ, PT, P0 ;  /* 0x000000ff1900720c */ /* 0x000fda0003f05300 */
[----:B-12---:R-:W-:Y:S05]  /*0af0*/  @!P0 BRA `(.L_x_9) ;  /* 0x0000000000288947 */ /* 0x006fea0003800000 */
[----:B------:R-:W0:Y:S02]  /*0b00*/  LDC R3, c[0x0][0x634] ;  /* 0x00018d00ff037b82 */ /* 0x000e240000000800 */
[----:B0-----:R-:W-:-:S05]  /*0b10*/  IADD3 R3, P0, R16, R3, RZ ;  /* 0x0000000310037210 */ /* 0x001fca0007f1e0ff */
[----:B------:R-:W-:-:S04]  /*0b20*/  IMAD.X R21, RZ, RZ, R17, P0 ;  /* 0x000000ffff157224 */ /* 0x000fc800000e0611 */
[----:B------:R-:W-:-:S04]  /*0b30*/  IMAD.WIDE.U32 R10, R21, R24, RZ ;  /* 0x00000018150a7225 */ /* 0x000fc800078e00ff */
[----:B------:R-:W-:-:S04]  /*0b40*/  IMAD.WIDE.U32 R12, P0, R3, R25, R10 ;  /* 0x00000019030c7225 */ /* 0x000fc8000780000a */
[----:B------:R-:W-:-:S04]  /*0b50*/  IMAD.WIDE.U32 R10, R3, R24, RZ ;  /* 0x00000018030a7225 */ /* 0x000fc800078e00ff */
[----:B------:R-:W-:Y:S01]  /*0b60*/  IMAD.X R15, RZ, RZ, RZ, P0 ;  /* 0x000000ffff0f7224 */ /* 0x000fe200000e06ff */
[----:B------:R-:W-:Y:S01]  /*0b70*/  IADD3 RZ, P0, R11, R12, RZ ;  /* 0x0000000c0bff7210 */ /* 0x000fe20007f1e0ff */
[----:B------:R-:W-:-:S04]  /*0b80*/  IMAD.MOV.U32 R14, RZ, RZ, R13 ;  /* 0x000000ffff0e7224 */ /* 0x000fc800078e000d */
[----:B------:R-:W-:-:S08]  /*0b90*/  IMAD.WIDE.U32.X R10, R21, R25, R14, P0 ;  /* 0x00000019150a7225 */ /* 0x000fd000000e040e */
.L_x_9:
[----:B------:R-:W0:Y:S01]  /*0ba0*/  LDC.64 R30, c[0x0][0x640] ;  /* 0x00019000ff1e7b82 */ /* 0x000e220000000a00 */
[-CC-:B------:R-:W-:Y:S01]  /*0bb0*/  SHF.R.U64 R101, R10, R8.reuse, R11.reuse ;  /* 0x000000080a657219 */ /* 0x180fe2000000120b */
[----:B------:R-:W-:Y:S01]  /*0bc0*/  IMAD R29, R9, R23, R4 ;  /* 0x00000017091d7224 */ /* 0x000fe200078e0204 */
[----:B------:R-:W-:Y:S01]  /*0bd0*/  SHF.R.U32.HI R3, RZ, R8, R11 ;  /* 0x00000008ff037219 */ /* 0x000fe2000001160b */
[----:B------:R-:W-:Y:S01]  /*0be0*/  IMAD.MOV.U32 R23, RZ, RZ, 0x1 ;  /* 0x00000001ff177424 */ /* 0x000fe200078e00ff */
[----:B------:R-:W-:-:S03]  /*0bf0*/  IADD3 R5, P0, RZ, -R101, RZ ;  /* 0x80000065ff057210 */ /* 0x000fc60007f1e0ff */
[----:B------:R-:W1:Y:S02]  /*0c00*/  LDC R12, c[0x0][0x618] ;  /* 0x00018600ff0c7b82 */ /* 0x000e640000000800 */
[----:B------:R-:W-:Y:S02]  /*0c10*/  IMAD.X R3, RZ, RZ, ~R3, P0 ;  /* 0x000000ffff037224 */ /* 0x000fe400000e0e03 */
[----:B------:R-:W-:-:S04]  /*0c20*/  IMAD.WIDE.U32 R10, R5, R26, R16 ;  /* 0x0000001a050a7225 */ /* 0x000fc800078e0010 */
[----:B------:R-:W2:Y:S01]  /*0c30*/  LDC R20, c[0x0][0x608] ;  /* 0x00018200ff147b82 */ /* 0x000ea20000000800 */
[----:B------:R-:W-:Y:S02]  /*0c40*/  IMAD R8, R3, R26, RZ ;  /* 0x0000001a03087224 */ /* 0x000fe400078e02ff */
[----:B------:R-:W-:Y:S02]  /*0c50*/  IMAD.MOV.U32 R3, RZ, RZ, -0x1 ;  /* 0xffffffffff037424 */ /* 0x000fe400078e00ff */
[----:B------:R-:W-:-:S03]  /*0c60*/  IMAD R5, R5, R27, R8 ;  /* 0x0000001b05057224 */ /* 0x000fc600078e0208 */
[----:B------:R-:W3:Y:S01]  /*0c70*/  LDC R28, c[0x0][0x658] ;  /* 0x00019600ff1c7b82 */ /* 0x000ee20000000800 */
[----:B------:R-:W-:Y:S01]  /*0c80*/  IMAD.IADD R5, R11, 0x1, R5 ;  /* 0x000000010b057824 */ /* 0x000fe200078e0205 */
[----:B0-----:R-:W-:-:S04]  /*0c90*/  ISETP.NE.U32.AND P0, PT, R30, RZ, PT ;  /* 0x000000ff1e00720c */ /* 0x001fc80003f05070 */
[----:B------:R-:W-:Y:S02]  /*0ca0*/  ISETP.NE.AND.EX P0, PT, R31, RZ, PT, P0 ;  /* 0x000000ff1f00720c */ /* 0x000fe40003f05300 */
[----:B------:R-:W0:Y:S01]  /*0cb0*/  LDC R24, c[0x0][0x600] ;  /* 0x00018000ff187b82 */ /* 0x000e220000000800 */
[-CC-:B-1----:R-:W-:Y:S02]  /*0cc0*/  SHF.R.U64 R14, R10, R12.reuse, R5.reuse ;  /* 0x0000000c0a0e7219 */ /* 0x182fe40000001205 */
[----:B------:R-:W-:-:S05]  /*0cd0*/  SHF.R.U32.HI R5, RZ, R12, R5 ;  /* 0x0000000cff057219 */ /* 0x000fca0000011605 */
[----:B------:R-:W1:Y:S01]  /*0ce0*/  LDC R15, c[0x0][0x648] ;  /* 0x00019200ff0f7b82 */ /* 0x000e620000000800 */
[-CC-:B--2---:R-:W-:Y:S02]  /*0cf0*/  SHF.R.U64 R27, R14, R20.reuse, R5.reuse ;  /* 0x000000140e1b7219 */ /* 0x184fe40000001205 */
[----:B------:R-:W-:-:S05]  /*0d00*/  SHF.R.U32.HI R5, RZ, R20, R5 ;  /* 0x00000014ff057219 */ /* 0x000fca0000011605 */
[----:B------:R-:W2:Y:S01]  /*0d10*/  LDC R21, c[0x0][0x638] ;  /* 0x00018e00ff157b82 */ /* 0x000ea20000000800 */
[-CC-:B---3--:R-:W-:Y:S02]  /*0d20*/  SHF.R.U64 R20, R27, R28.reuse, R5.reuse ;  /* 0x0000001c1b147219 */ /* 0x188fe40000001205 */
[-C--:B------:R-:W-:Y:S02]  /*0d30*/  SHF.L.U32 R3, R3, R28.reuse, RZ ;  /* 0x0000001c03037219 */ /* 0x080fe400000006ff */
[----:B------:R-:W-:Y:S01]  /*0d40*/  SHF.R.U32.HI R5, RZ, R28, R5 ;  /* 0x0000001cff057219 */ /* 0x000fe20000011605 */
[----:B------:R-:W-:Y:S01]  /*0d50*/  IMAD.MOV.U32 R4, RZ, RZ, R20 ;  /* 0x000000ffff047224 */ /* 0x000fe200078e0014 */
[----:B------:R-:W-:Y:S01]  /*0d60*/  LOP3.LUT R12, RZ, R3, RZ, 0x33, !PT ;  /* 0x00000003ff0c7212 */ /* 0x000fe200078e33ff */
[----:B------:R-:W3:Y:S01]  /*0d70*/  LDC R25, c[0x0][0x610] ;  /* 0x00018400ff197b82 */ /* 0x000ee20000000800 */
[----:B------:R-:W-:Y:S05]  /*0d80*/  @!P0 BRA `(.L_x_10) ;  /* 0x0000000000288947 */ /* 0x000fea0003800000 */
[----:B------:R-:W4:Y:S02]  /*0d90*/  LDC R3, c[0x0][0x64c] ;  /* 0x00019300ff037b82 */ /* 0x000f240000000800 */
[----:B----4-:R-:W-:-:S05]  /*0da0*/  IADD3 R3, P0, R20, R3, RZ ;  /* 0x0000000314037210 */ /* 0x010fca0007f1e0ff */
        /* <DEDUP_REMOVED lines=8> */
.L_x_10:
[----:B-1----:R-:W-:Y:S01]  /*0e30*/  SHF.R.U64 R4, R4, R15, R5 ;  /* 0x0000000f04047219 */ /* 0x002fe20000001205 */
[----:B0-----:R-:W-:Y:S01]  /*0e40*/  VIADD R5, R24, 0xffffffff ;  /* 0xffffffff18057836 */ /* 0x001fe20000000000 */
[----:B------:R-:W-:Y:S02]  /*0e50*/  SHF.L.U32 R3, R23, R28, RZ ;  /* 0x0000001c17037219 */ /* 0x000fe400000006ff */
[----:B------:R-:W-:Y:S01]  /*0e60*/  LOP3.LUT R12, R27, R12, RZ, 0xc0, !PT ;  /* 0x0000000c1b0c7212 */ /* 0x000fe200078ec0ff */
[----:B------:R-:W-:Y:S01]  /*0e70*/  IMAD.MOV R8, RZ, RZ, -R4 ;  /* 0x000000ffff087224 */ /* 0x000fe200078e0a04 */
[----:B------:R-:W-:Y:S02]  /*0e80*/  SEL R6, R6, R29, !P1 ;  /* 0x0000001d06067207 */ /* 0x000fe40004800000 */
[----:B------:R-:W-:Y:S01]  /*0e90*/  LOP3.LUT R5, R14, R5, RZ, 0xc0, !PT ;  /* 0x000000050e057212 */ /* 0x000fe200078ec0ff */
[----:B------:R-:W-:Y:S02]  /*0ea0*/  IMAD R9, R3, R4, R12 ;  /* 0x0000000403097224 */ /* 0x000fe400078e020c */
[----:B--2---:R-:W-:-:S02]  /*0eb0*/  IMAD R3, R8, R21, R20 ;  /* 0x0000001508037224 */ /* 0x004fc400078e0214 */
[----:B---3--:R-:W-:Y:S02]  /*0ec0*/  IMAD R6, R9, R25, R6 ;  /* 0x0000001909067224 */ /* 0x008fe400078e0206 */
[----:B------:R-:W-:Y:S02]  /*0ed0*/  IMAD R103, R3, R24, R5 ;  /* 0x0000001803677224 */ /* 0x000fe400078e0205 */
[----:B------:R-:W-:-:S03]  /*0ee0*/  IMAD.MOV.U32 R4, RZ, RZ, 0x1 ;  /* 0x00000001ff047424 */ /* 0x000fc600078e00ff */
[----:B------:R-:W-:Y:S02]  /*0ef0*/  SEL R100, R103, R6, !P1 ;  /* 0x0000000667647207 */ /* 0x000fe40004800000 */
[----:B------:R-:W-:Y:S02]  /*0f00*/  PRMT R3, R4, 0x7610, R3 ;  /* 0x0000761004037816 */ /* 0x000fe40000000003 */
[----:B------:R-:W-:-:S07]  /*0f10*/  SEL R103, R6, R103, !P1 ;  /* 0x0000006706677207 */ /* 0x000fce0004800000 */
.L_x_8:
[----:B------:R-:W-:-:S08]  /*0f20*/  NOP ;  /* 0x0000000000007918 */ /* 0x000fd00000000000 */
[----:B------:R-:W0:Y:S02]  /*0f30*/  USETMAXREG.TRY_ALLOC.CTAPOOL UP0, 0xe8 ;  /* 0x000000e8000079c8 */ /* 0x000e240008000600 */
[----:B0-----:R-:W-:-:S13]  /*0f40*/  PLOP3.LUT P0, PT, PT, PT, UP0, 0x80, 0x0 ;  /* 0x000000000000781c */ /* 0x001fda0003f0f008 */
[----:B------:R-:W-:Y:S05]  /*0f50*/  @!P0 BRA `(.L_x_8) ;  /* 0xfffffffc00f08947 */ /* 0x000fea000383ffff */
[----:B------:R-:W-:Y:S01]  /*0f60*/  ULDC.64 UR4, c[0x0][0x598] ;  /* 0x0001660000047ab9 */ /* 0x000fe20000000a00 */
[----:B------:R-:W-:Y:S01]  /*0f70*/  ULDC.64 UR38, c[0x0][0x208] ;  /* 0x0000820000267ab9 */ /* 0x000fe20000000a00 */
[----:B------:R-:W-:-:S04]  /*0f80*/  ISETP.NE.U32.AND P0, PT, RZ, UR4, PT ;  /* 0x00000004ff007c0c */ /* 0x000fc8000bf05070 */
[----:B------:R-:W-:-:S13]  /*0f90*/  ISETP.NE.AND.EX P0, PT, RZ, UR5, PT, P0 ;  /* 0x00000005ff007c0c */ /* 0x000fda000bf05300 */
[----:B------:R-:W-:Y:S05]  /*0fa0*/  @!P0 BRA `(.L_x_11) ;  /* 0x00000000001c8947 */ /* 0x000fea0003800000 */
[----:B------:R-:W0:Y:S02]  /*0fb0*/  LDC.64 R4, c[0x0][0x598] ;  /* 0x00016600ff047b82 */ /* 0x000e240000000a00 */
[----:B0-----:R-:W2:Y:S02]  /*0fc0*/  LDG.E.64 R4, desc[UR38][R4.64] ;  /* 0x0000002604047981 */ /* 0x001ea4000c1e1b00 */
[----:B--2---:R-:W-:-:S04]  /*0fd0*/  ISETP.NE.U32.AND P0, PT, R4, RZ, PT ;  /* 0x000000ff0400720c */ /* 0x004fc80003f05070 */
[----:B------:R-:W-:-:S13]  /*0fe0*/  ISETP.NE.AND.EX P0, PT, R5, RZ, PT, P0 ;  /* 0x000000ff0500720c */ /* 0x000fda0003f05300 */
[----:B------:R-:W-:Y:S05]  /*0ff0*/  @!P0 BRA `(.L_x_11) ;  /* 0x0000000000088947 */ /* 0x000fea0003800000 */
[----:B------:R0:W5:Y:S01]  /*1000*/  LD.E R23, desc[UR38][R4.64] ;  /* 0x0000002604177980 */ /* 0x000162000c101900 */
[----:B------:R-:W-:Y:S05]  /*1010*/  BRA `(.L_x_12) ;  /* 0x0000000000247947 */ /* 0x000fea0003800000 */
.L_x_11:
[----:B------:R-:W-:Y:S02]  /*1020*/  ULDC.64 UR4, c[0x0][0x588] ;  /* 0x0001620000047ab9 */ /* 0x000fe40000000a00 */
[----:B------:R-:W-:-:S04]  /*1030*/  ISETP.NE.U32.AND P0, PT, RZ, UR4, PT ;  /* 0x00000004ff007c0c */ /* 0x000fc8000bf05070 */
[----:B------:R-:W-:-:S13]  /*1040*/  ISETP.NE.AND.EX P0, PT, RZ, UR5, PT, P0 ;  /* 0x00000005ff007c0c */ /* 0x000fda000bf05300 */
[----:B------:R-:W-:Y:S05]  /*1050*/  @!P0 BRA `(.L_x_13) ;  /* 0x00000000000c8947 */ /* 0x000fea0003800000 */
[----:B------:R-:W0:Y:S02]  /*1060*/  LDC.64 R4, c[0x0][0x588] ;  /* 0x00016200ff047b82 */ /* 0x000e240000000a00 */
[----:B0-----:R1:W5:Y:S01]  /*1070*/  LDG.E R23, desc[UR38][R4.64] ;  /* 0x0000002604177981 */ /* 0x001362000c1e1900 */
[----:B------:R-:W-:Y:S05]  /*1080*/  BRA `(.L_x_12) ;  /* 0x0000000000087947 */ /* 0x000fea0003800000 */
.L_x_13:
[----:B------:R-:W-:Y:S02]  /*1090*/  ULDC UR4, c[0x0][0x580] ;  /* 0x0001600000047ab9 */ /* 0x000fe40000000800 */
[----:B------:R-:W-:-:S07]  /*10a0*/  IMAD.U32 R23, RZ, RZ, UR4 ;  /* 0x00000004ff177e24 */ /* 0x000fce000f8e00ff */
.L_x_12:
[----:B------:R-:W-:Y:S02]  /*10b0*/  ULDC.64 UR4, c[0x0][0x5a0] ;  /* 0x0001680000047ab9 */ /* 0x000fe40000000a00 */
[----:B------:R-:W-:-:S04]  /*10c0*/  ISETP.NE.U32.AND P0, PT, RZ, UR4, PT ;  /* 0x00000004ff007c0c */ /* 0x000fc8000bf05070 */
[----:B------:R-:W-:-:S13]  /*10d0*/  ISETP.NE.AND.EX P0, PT, RZ, UR5, PT, P0 ;  /* 0x00000005ff007c0c */ /* 0x000fda000bf05300 */
[----:B------:R-:W-:Y:S05]  /*10e0*/  @!P0 BRA `(.L_x_14) ;  /* 0x00000000001c8947 */ /* 0x000fea0003800000 */
[----:B01----:R-:W0:Y:S02]  /*10f0*/  LDC.64 R4, c[0x0][0x5a0] ;  /* 0x00016800ff047b82 */ /* 0x003e240000000a00 */
[----:B0-----:R-:W2:Y:S02]  /*1100*/  LDG.E.64 R4, desc[UR38][R4.64] ;  /* 0x0000002604047981 */ /* 0x001ea4000c1e1b00 */
[----:B--2---:R-:W-:-:S04]  /*1110*/  ISETP.NE.U32.AND P0, PT, R4, RZ, PT ;  /* 0x000000ff0400720c */ /* 0x004fc80003f05070 */
[----:B------:R-:W-:-:S13]  /*1120*/  ISETP.NE.AND.EX P0, PT, R5, RZ, PT, P0 ;  /* 0x000000ff0500720c */ /* 0x000fda0003f05300 */
[----:B------:R-:W-:Y:S05]  /*1130*/  @!P0 BRA `(.L_x_14) ;  /* 0x0000000000088947 */ /* 0x000fea0003800000 */
[----:B------:R0:W5:Y:S01]  /*1140*/  LD.E R90, desc[UR38][R4.64] ;  /* 0x00000026045a7980 */ /* 0x000162000c101900 */
[----:B------:R-:W-:Y:S05]  /*1150*/  BRA `(.L_x_15) ;  /* 0x0000000000247947 */ /* 0x000fea0003800000 */
.L_x_14:
[----:B------:R-:W-:Y:S02]  /*1160*/  ULDC.64 UR4, c[0x0][0x590] ;  /* 0x0001640000047ab9 */ /* 0x000fe40000000a00 */
[----:B------:R-:W-:-:S04]  /*1170*/  ISETP.NE.U32.AND P0, PT, RZ, UR4, PT ;  /* 0x00000004ff007c0c */ /* 0x000fc8000bf05070 */
[----:B------:R-:W-:-:S13]  /*1180*/  ISETP.NE.AND.EX P0, PT, RZ, UR5, PT, P0 ;  /* 0x00000005ff007c0c */ /* 0x000fda000bf05300 */
[----:B------:R-:W-:Y:S05]  /*1190*/  @!P0 BRA `(.L_x_16) ;  /* 0x00000000000c8947 */ /* 0x000fea0003800000 */
[----:B------:R-:W2:Y:S02]  /*11a0*/  LDC.64 R90, c[0x0][0x590] ;  /* 0x00016400ff5a7b82 */ /* 0x000ea40000000a00 */
[----:B--2---:R2:W5:Y:S01]  /*11b0*/  LDG.E R90, desc[UR38][R90.64] ;  /* 0x000000265a5a7981 */ /* 0x004562000c1e1900 */
[----:B------:R-:W-:Y:S05]  /*11c0*/  BRA `(.L_x_15) ;  /* 0x0000000000087947 */ /* 0x000fea0003800000 */
.L_x_16:
[----:B------:R-:W-:Y:S02]  /*11d0*/  ULDC UR4, c[0x0][0x584] ;  /* 0x0001610000047ab9 */ /* 0x000fe40000000800 */
[----:B------:R-:W-:-:S07]  /*11e0*/  IMAD.U32 R90, RZ, RZ, UR4 ;  /* 0x00000004ff5a7e24 */ /* 0x000fce000f8e00ff */
.L_x_15:
[----:B------:R-:W-:-:S13]  /*11f0*/  LOP3.LUT P0, RZ, R3, 0xff, RZ, 0xc0, !PT ;  /* 0x000000ff03ff7812 */ /* 0x000fda000780c0ff */
[----:B------:R-:W-:Y:S05]  /*1200*/  @!P0 EXIT ;  /* 0x000000000000894d */ /* 0x000fea0003800000 */
[----:B------:R-:W3:Y:S01]  /*1210*/  LDC R93, c[0x0][0x658] ;  /* 0x00019600ff5d7b82 */ /* 0x000ee20000000800 */
[----:B------:R-:W-:Y:S01]  /*1220*/  LOP3.LUT R7, R7, 0x1, RZ, 0xc0, !PT ;  /* 0x0000000107077812 */ /* 0x000fe200078ec0ff */
[----:B------:R-:W-:Y:S01]  /*1230*/  ULDC.64 UR6, c[0x0][0x288] ;  /* 0x0000a20000067ab9 */ /* 0x000fe20000000a00 */
[----:B------:R-:W-:Y:S01]  /*1240*/  SHF.R.U32.HI R3, RZ, 0x2, R95 ;  /* 0x00000002ff037819 */ /* 0x000fe2000001165f */
[----:B------:R-:W-:Y:S01]  /*1250*/  UIADD3 UR4, UR7, 0x3f, URZ ;  /* 0x0000003f07047890 */ /* 0x000fe2000fffe03f */
[----:B------:R-:W-:Y:S01]  /*1260*/  SHF.R.U32.HI R0, RZ, 0x1, R0 ;  /* 0x00000001ff007819 */ /* 0x000fe20000011600 */
[----:B------:R-:W-:Y:S01]  /*1270*/  IMAD.SHL.U32 R88, R7, 0x40, RZ ;  /* 0x0000004007587824 */ /* 0x000fe200078e00ff */
[----:B------:R-:W-:Y:S01]  /*1280*/  LOP3.LUT R3, R3, 0x7, RZ, 0xc0, !PT ;  /* 0x0000000703037812 */ /* 0x000fe200078ec0ff */
[----:B------:R-:W4:Y:S01]  /*1290*/  LDC.64 R8, c[0x0][0x5c8] ;  /* 0x00017200ff087b82 */ /* 0x000f220000000a00 */
[----:B------:R-:W-:Y:S01]  /*12a0*/  USHF.R.S32.HI UR5, URZ, 0x1f, UR4 ;  /* 0x0000001f3f057899 */ /* 0x000fe20008011404 */
[----:B------:R-:W-:Y:S01]  /*12b0*/  LOP3.LUT R0, R0, 0x30, RZ, 0xc0, !PT ;  /* 0x0000003000007812 */ /* 0x000fe200078ec0ff */
[----:B------:R-:W-:Y:S01]  /*12c0*/  IMAD.MOV.U32 R6, RZ, RZ, 0x1 ;  /* 0x00000001ff067424 */ /* 0x000fe200078e00ff */
[--C-:B------:R-:W-:Y:S01]  /*12d0*/  LOP3.LUT R88, R88, 0x40, R3.reuse, 0xe2, !PT ;  /* 0x0000004058587812 */ /* 0x100fe200078ee203 */
[----:B------:R-:W-:Y:S01]  /*12e0*/  ULEA.HI UR5, UR5, UR4, URZ, 0x6 ;  /* 0x0000000405057291 */ /* 0x000fe2000f8f303f */
[-C--:B01----:R-:W-:Y:S01]  /*12f0*/  IADD3 R4, RZ, -R0.reuse, -R3 ;  /* 0x80000000ff047210 */ /* 0x083fe20007ffe803 */
[----:B------:R-:W-:Y:S01]  /*1300*/  IMAD.U32 R5, RZ, RZ, UR6 ;  /* 0x00000006ff057e24 */ /* 0x000fe2000f8e00ff */
[----:B------:R-:W0:Y:S01]  /*1310*/  LDC R97, c[0x0][0x600] ;  /* 0x00018000ff617b82 */ /* 0x000e220000000800 */
[----:B------:R-:W-:Y:S01]  /*1320*/  LOP3.LUT R88, R88, R0, RZ, 0xfc, !PT ;  /* 0x0000000058587212 */ /* 0x000fe200078efcff */
[----:B------:R-:W-:Y:S01]  /*1330*/  IMAD.MOV.U32 R0, RZ, RZ, -0x1 ;  /* 0xffffffffff007424 */ /* 0x000fe200078e00ff */
[----:B------:R-:W-:Y:S01]  /*1340*/  USHF.R.S32.HI UR43, URZ, 0x6, UR5 ;  /* 0x000000063f2b7899 */ /* 0x000fe20008011405 */
[----:B------:R-:W-:Y:S01]  /*1350*/  LOP3.LUT R94, R95, 0x3, RZ, 0xc0, !PT ;  /* 0x000000035f5e7812 */ /* 0x000fe200078ec0ff */
[----:B------:R-:W-:Y:S01]  /*1360*/  IMAD R4, R7, -0x40, R4 ;  /* 0xffffffc007047824 */ /* 0x000fe200078e0204 */
[C---:B------:R-:W-:Y:S01]  /*1370*/  LOP3.LUT R96, R95.reuse, 0x80, RZ, 0xc0, !PT ;  /* 0x000000805f607812 */ /* 0x040fe200078ec0ff */
[----:B------:R-:W-:Y:S01]  /*1380*/  UISETP.LT.AND UP0, UPT, UR43, 0x1, UPT ;  /* 0x000000012b00788c */ /* 0x000fe2000bf01270 */
[-C--:B---3--:R-:W-:Y:S01]  /*1390*/  SHF.L.U32 R0, R0, R93.reuse, RZ ;  /* 0x0000005d00007219 */ /* 0x088fe200000006ff */
[----:B------:R-:W-:Y:S01]  /*13a0*/  ULDC UR4, c[0x0][0x284] ;  /* 0x0000a10000047ab9 */ /* 0x000fe20000000800 */
[----:B------:R-:W-:Y:S01]  /*13b0*/  IMAD R94, R94, -0x2, R5 ;  /* 0xfffffffe5e5e7824 */ /* 0x000fe200078e0205 */
[----:B------:R-:W-:Y:S01]  /*13c0*/  USEL UR44, UR43, 0x1, UP0 ;  /* 0x000000012b2c7887 */ /* 0x000fe20008000000 */
[----:B------:R-:W-:Y:S01]  /*13d0*/  SHF.L.U32 R93, R6, R93, RZ ;  /* 0x0000005d065d7219 */ /* 0x000fe200000006ff */
[----:B------:R-:W-:Y:S01]  /*13e0*/  IMAD.SHL.U32 R95, R95, 0x2, RZ ;  /* 0x000000025f5f7824 */ /* 0x000fe200078e00ff */
[----:B------:R-:W-:Y:S01]  /*13f0*/  LOP3.LUT R102, R18, 0x1, RZ, 0xfc, !PT ;  /* 0x0000000112667812 */ /* 0x000fe200078efcff */
[----:B------:R-:W-:Y:S01]  /*1400*/  VIADD R99, R4, UR4 ;  /* 0x0000000404637c36 */ /* 0x000fe20008000000 */
[C---:B----4-:R-:W-:Y:S01]  /*1410*/  SHF.L.U64.HI R92, R8.reuse, 0x3, R9 ;  /* 0x00000003085c7819 */ /* 0x050fe20000010209 */
[----:B--2---:R-:W-:Y:S01]  /*1420*/  IMAD.SHL.U32 R91, R8, 0x8, RZ ;  /* 0x00000008085b7824 */ /* 0x004fe200078e00ff */
[----:B------:R-:W-:Y:S01]  /*1430*/  SHF.R.U32.HI R96, RZ, 0x7, R96 ;  /* 0x00000007ff607819 */ /* 0x000fe20000011660 */
[----:B------:R-:W-:Y:S01]  /*1440*/  IMAD.MOV.U32 R89, RZ, RZ, RZ ;  /* 0x000000ffff597224 */ /* 0x000fe200078e00ff */
[----:B------:R-:W-:Y:S01]  /*1450*/  LOP3.LUT R98, RZ, R0, RZ, 0x33, !PT ;  /* 0x00000000ff627212 */ /* 0x000fe200078e33ff */
[----:B------:R-:W-:Y:S01]  /*1460*/  UIADD3 UR44, UR43, -UR44, URZ ;  /* 0x8000002c2b2c7290 */ /* 0x000fe2000fffe03f */
[----:B------:R-:W-:Y:S01]  /*1470*/  UMOV UR40, URZ ;  /* 0x0000003f00287c82 */ /* 0x000fe20008000000 */
[----:B0-----:R-:W-:Y:S01]  /*1480*/  VIADD R97, R97, 0xffffffff ;  /* 0xffffffff61617836 */ /* 0x001fe20000000000 */
[----:B------:R-:W-:-:S09]  /*1490*/  UMOV UR41, URZ ;  /* 0x0000003f00297c82 */ /* 0x000fd20008000000 */
.L_x_162:
[----:B0-----:R-:W0:Y:S01]  /*14a0*/  SHFL.IDX PT, R0, R96, RZ, 0x1f ;  /* 0x00001fff60007589 */ /* 0x001e2200000e0000 */
[----:B-1----:R-:W1:Y:S01]  /*14b0*/  S2UR UR7, SR_CgaCtaId ;  /* 0x00000000000779c3 */ /* 0x002e620000008800 */
[----:B------:R-:W-:Y:S01]  /*14c0*/  UMOV UR6, 0x400 ;  /* 0x0000040000067882 */ /* 0x000fe20000000000 */
[----:B0-----:R-:W-:Y:S01]  /*14d0*/  R2UR UR4, R0 ;  /* 0x00000000000472ca */ /* 0x001fe200000e0000 */
[----:B-1----:R-:W-:-:S12]  /*14e0*/  ULEA UR6, UR7, UR6, 0x18 ;  /* 0x0000000607067291 */ /* 0x002fd8000f8ec03f */
[----:B------:R-:W-:-:S04]  /*14f0*/  ULEA.HI UR5, UR4, UR4, URZ, 0x1 ;  /* 0x0000000404057291 */ /* 0x000fc8000f8f083f */
[----:B------:R-:W-:-:S04]  /*1500*/  ULOP3.LUT UR5, UR5, 0x7fffe, URZ, 0xc0, !UPT ;  /* 0x0007fffe05057892 */ /* 0x000fc8000f8ec03f */
[----:B------:R-:W-:-:S03]  /*1510*/  UIADD3 UR5, UR4, -UR5, URZ ;  /* 0x8000000504057290 */ /* 0x000fc6000fffe03f */
[----:B------:R-:W-:Y:S01]  /*1520*/  ULDC UR4, c[0x0][0x28c] ;  /* 0x0000a30000047ab9 */ /* 0x000fe20000000800 */
[----:B------:R-:W-:Y:S01]  /*1530*/  ULEA UR5, UR5, UR6, 0xd ;  /* 0x0000000605057291 */ /* 0x000fe2000f8e683f */
[----:B------:R-:W-:-:S03]  /*1540*/  ISETP.LT.AND P0, PT, RZ, UR4, PT ;  /* 0x00000004ff007c0c */ /* 0x000fc6000bf01270 */
[----:B------:R-:W-:-:S04]  /*1550*/  UIADD3 UR5, UR5, 0x100, URZ ;  /* 0x0000010005057890 */ /* 0x000fc8000fffe03f */
[----:B------:R-:W-:-:S04]  /*1560*/  USHF.R.U32.HI UR5, URZ, 0x4, UR5 ;  /* 0x000000043f057899 */ /* 0x000fc80008011605 */
[----:B------:R-:W-:-:S04]  /*1570*/  ULOP3.LUT UR5, UR5, 0x3fff, URZ, 0xc0, !UPT ;  /* 0x00003fff05057892 */ /* 0x000fc8000f8ec03f */
[----:B------:R-:W-:Y:S01]  /*1580*/  ULOP3.LUT UR45, UR5, 0x10000, URZ, 0xfc, !UPT ;  /* 0x00010000052d7892 */ /* 0x000fe2000f8efc3f */
[----:B--2345:R-:W-:Y:S11]  /*1590*/  @P0 BRA `(.L_x_17) ;  /* 0x0000000000400947 */ /* 0x03cff60003800000 */
[----:B------:R-:W-:Y:S01]  /*15a0*/  MOV R0, 0x0 ;  /* 0x0000000000007802 */ /* 0x000fe20000000f00 */
[----:B------:R-:W-:Y:S01]  /*15b0*/  ULDC.64 UR4, c[0x4][0x68] ;  /* 0x01001a0000047ab9 */ /* 0x000fe20000000a00 */
[----:B------:R-:W-:Y:S01]  /*15c0*/  ULDC.64 UR6, c[0x4][0x8] ;  /* 0x0100020000067ab9 */ /* 0x000fe20000000a00 */
[----:B------:R-:W-:Y:S01]  /*15d0*/  IMAD.U32 R4, RZ, RZ, UR4 ;  /* 0x00000004ff047e24 */ /* 0x000fe2000f8e00ff */
[----:B------:R0:W1:Y:S01]  /*15e0*/  LDC.64 R14, c[0x4][R0] ;  /* 0x01000000000e7b82 */ /* 0x0000620000000a00 */
[----:B------:R-:W-:Y:S01]  /*15f0*/  IMAD.U32 R5, RZ, RZ, UR5 ;  /* 0x00000005ff057e24 */ /* 0x000fe2000f8e00ff */
[----:B------:R-:W-:Y:S01]  /*1600*/  ULDC.64 UR4, c[0x4][0x70] ;  /* 0x01001c0000047ab9 */ /* 0x000fe20000000a00 */
[----:B------:R-:W-:Y:S02]  /*1610*/  IMAD.U32 R10, RZ, RZ, UR6 ;  /* 0x00000006ff0a7e24 */ /* 0x000fe4000f8e00ff */
[----:B------:R-:W-:Y:S02]  /*1620*/  IMAD.U32 R6, RZ, RZ, UR4 ;  /* 0x00000004ff067e24 */ /* 0x000fe4000f8e00ff */
[----:B------:R-:W-:-:S02]  /*1630*/  IMAD.U32 R7, RZ, RZ, UR5 ;  /* 0x00000005ff077e24 */ /* 0x000fc4000f8e00ff */
[----:B------:R-:W-:Y:S02]  /*1640*/  IMAD.U32 R11, RZ, RZ, UR7 ;  /* 0x00000007ff0b7e24 */ /* 0x000fe4000f8e00ff */
[----:B------:R-:W-:Y:S02]  /*1650*/  IMAD.MOV.U32 R8, RZ, RZ, 0x1e1 ;  /* 0x000001e1ff087424 */ /* 0x000fe400078e00ff */
[----:B------:R-:W-:Y:S02]  /*1660*/  IMAD.MOV.U32 R12, RZ, RZ, 0x1 ;  /* 0x00000001ff0c7424 */ /* 0x000fe400078e00ff */
[----:B0-----:R-:W-:-:S07]  /*1670*/  IMAD.MOV.U32 R13, RZ, RZ, RZ ;  /* 0x000000ffff0d7224 */ /* 0x001fce00078e00ff */
[----:B------:R-:W-:-:S07]  /*1680*/  LEPC R20, `(.L_x_17) ;  /* 0x000000001014794e */ /* 0x000fce0000000000 */
[----:B-1---5:R-:W-:Y:S05]  /*1690*/  CALL.ABS.NOINC R14 ;  /* 0x000000000e007343 */ /* 0x022fea0003c00000 */
.L_x_17:
[----:B------:R-:W-:-:S13]  /*16a0*/  ISETP.NE.AND P0, PT, R102, 0x3, PT ;  /* 0x000000036600780c */ /* 0x000fda0003f05270 */
[----:B------:R-:W-:Y:S05]  /*16b0*/  @!P0 BRA `(.L_x_18) ;  /* 0x0000000000048947 */ /* 0x000fea0003800000 */
[----:B------:R-:W-:Y:S01]  /*16c0*/  BPT.TRAP 0x1 ;  /* 0x000000040000795c */ /* 0x000fe20000300000 */
.L_x_18:
[----:B------:R-:W0:Y:S01]  /*16d0*/  S2UR UR5, SR_CgaCtaId ;  /* 0x00000000000579c3 */ /* 0x000e220000008800 */
[----:B------:R-:W-:Y:S01]  /*16e0*/  UMOV UR4, 0x400 ;  /* 0x0000040000047882 */ /* 0x000fe20000000000 */
[----:B------:R-:W-:Y:S02]  /*16f0*/  IMAD.U32 R0, RZ, RZ, UR40 ;  /* 0x00000028ff007e24 */ /* 0x000fe4000f8e00ff */
[----:B------:R-:W-:-:S03]  /*1700*/  IMAD.U32 R3, RZ, RZ, UR41 ;  /* 0x00000029ff037e24 */ /* 0x000fc6000f8e00ff */
[----:B------:R-:W-:Y:S01]  /*1710*/  SHF.L.U32 R0, R0, 0x1f, RZ ;  /* 0x0000001f00007819 */ /* 0x000fe200000006ff */
[----:B0-----:R-:W-:-:S06]  /*1720*/  ULEA UR4, UR5, UR4, 0x18 ;  /* 0x0000000405047291 */ /* 0x001fcc000f8ec03f */
[----:B------:R-:W-:-:S04]  /*1730*/  IMAD.U32 R6, RZ, RZ, UR4 ;  /* 0x00000004ff067e24 */ /* 0x000fc8000f8e00ff */
[----:B------:R-:W-:-:S04]  /*1740*/  IMAD R3, R3, 0x8, R6 ;  /* 0x0000000803037824 */ /* 0x000fc800078e0206 */
[----:B------:R0:W1:Y:S01]  /*1750*/  SYNCS.PHASECHK.TRANS64.TRYWAIT P1, [R3+URZ], R0 ;  /* 0x00000000030075a7 */ /* 0x000062000802017f */
[----:B------:R-:W-:Y:S05]  /*1760*/  @!P0 BRA `(.L_x_19) ;  /* 0x0000000000048947 */ /* 0x000fea0003800000 */
[----:B------:R-:W-:Y:S01]  /*1770*/  BPT.TRAP 0x1 ;  /* 0x000000040000795c */ /* 0x000fe20000300000 */
.L_x_19:
[----:B------:R-:W-:-:S05]  /*1780*/  IMAD.U32 R4, RZ, RZ, UR44 ;  /* 0x0000002cff047e24 */ /* 0x000fca000f8e00ff */
[----:B------:R-:W-:Y:S01]  /*1790*/  ISETP.GE.AND P2, PT, R4, 0x1, PT ;  /* 0x000000010400780c */ /* 0x000fe20003f46270 */
[----:B-1----:R-:W-:-:S12]  /*17a0*/  @P1 BRA `(.L_x_20) ;  /* 0x0000000000081947 */ /* 0x002fd80003800000 */
[----:B------:R-:W1:Y:S02]  /*17b0*/  SYNCS.PHASECHK.TRANS64.TRYWAIT P1, [R3+URZ], R0 ;  /* 0x00000000030075a7 */ /* 0x000e64000802017f */
[----:B-1----:R-:W-:Y:S05]  /*17c0*/  @!P1 BRA `(.L_x_21) ;  /* 0x0000006400a09947 */ /* 0x002fea0003800000 */
.L_x_20:
[----:B------:R-:W-:Y:S05]  /*17d0*/  WARPSYNC.ALL ;  /* 0x0000000000007948 */ /* 0x000fea0003800000 */
[----:B------:R-:W-:Y:S01]  /*17e0*/  R2UR UR4, R6 ;  /* 0x00000000060472ca */ /* 0x000fe200000e0000 */
[----:B------:R-:W-:Y:S01]  /*17f0*/  ULEA UR5, UR41, UR45, 0xa ;  /* 0x0000002d29057291 */ /* 0x000fe2000f8e503f */
[----:B------:R-:W-:Y:S01]  /*1800*/  WARPGROUP.ARRIVE ;  /* 0x00000000000079c5 */ /* 0x000fe20000000000 */
[----:B------:R-:W-:Y:S01]  /*1810*/  UMOV UR9, 0x40000040 ;  /* 0x4000004000097882 */ /* 0x000fe20000000000 */
[----:B------:R-:W-:-:S04]  /*1820*/  UMOV UR11, 0x40000040 ;  /* 0x40000040000b7882 */ /* 0x000fc80000000000 */
[----:B------:R-:W-:-:S05]  /*1830*/  UMOV UR8, UR5 ;  /* 0x0000000500087c82 */ /* 0x000fca0008000000 */
[----:B------:R-:W-:-:S04]  /*1840*/  UIADD3 UR4, UR4, 0x14100, URZ ;  /* 0x0001410004047890 */ /* 0x000fc8000fffe03f */
[----:B------:R-:W-:-:S04]  /*1850*/  USHF.R.U32.HI UR4, URZ, 0x4, UR4 ;  /* 0x000000043f047899 */ /* 0x000fc80008011604 */
[----:B------:R-:W-:-:S04]  /*1860*/  ULOP3.LUT UR4, UR4, 0x3fff, URZ, 0xc0, !UPT ;  /* 0x00003fff04047892 */ /* 0x000fc8000f8ec03f */
[----:B------:R-:W-:-:S04]  /*1870*/  ULOP3.LUT UR4, UR4, 0x10000, URZ, 0xfc, !UPT ;  /* 0x0001000004047892 */ /* 0x000fc8000f8efc3f */
[----:B------:R-:W-:-:S07]  /*1880*/  ULEA UR6, UR41, UR4, 0xa ;  /* 0x0000000429067291 */ /* 0x000fce000f8e503f */
[----:B------:R-:W-:Y:S02]  /*1890*/  UMOV UR10, UR6 ;  /* 0x00000006000a7c82 */ /* 0x000fe40008000000 */
[----:B------:R-:W-:Y:S01]  /*18a0*/  HGMMA.64x128x16.F32 R24, gdesc[UR8], RZ, !UPT, gsb0 ;  /* 0x01e00000081879f0 */ /* 0x000fe2000c0008ff */
[----:B------:R-:W-:Y:S02]  /*18b0*/  UIADD3 UR8, UR5, 0x2, URZ ;  /* 0x0000000205087890 */ /* 0x000fe4000fffe03f */
[----:B------:R-:W-:Y:S01]  /*18c0*/  UIADD3 UR10, UR6, 0x2, URZ ;  /* 0x00000002060a7890 */ /* 0x000fe2000fffe03f */
[----:B------:R-:W-:Y:S01]  /*18d0*/  UMOV UR9, 0x40000040 ;  /* 0x4000004000097882 */ /* 0x000fe20000000000 */
[----:B------:R-:W-:Y:S01]  /*18e0*/  UMOV UR11, 0x40000040 ;  /* 0x40000040000b7882 */ /* 0x000fe20000000000 */
[----:B------:R-:W-:Y:S02]  /*18f0*/  WARPGROUP.DEPBAR.LE gsb0, 0x0 ;  /* 0x00008000000079c5 */ /* 0x000fe40000010000 */
[----:B------:R-:W-:-:S06]  /*1900*/  WARPGROUP.ARRIVE ;  /* 0x00000000000079c5 */ /* 0x000fcc0000000000 */
[----:B------:R-:W-:Y:S01]  /*1910*/  HGMMA.64x128x16.F32 R24, gdesc[UR8], R24, gsb0 ;  /* 0x01e00000081879f0 */ /* 0x000fe20008000818 */
        /* <DEDUP_REMOVED lines=13> */
[----:B------:R-:W-:Y:S03]  /*19f0*/  HGMMA.64x128x16.F32 R24, gdesc[UR8], R24, gsb0 ;  /* 0x01e00000081879f0 */ /* 0x000fe60008000818 */
[----:B------:R-:W-:Y:S02]  /*1a00*/  WARPGROUP.DEPBAR.LE gsb0, 0x0 ;  /* 0x00008000000079c5 */ /* 0x000fe40000010000 */
[----:B------:R-:W-:Y:S05]  /*1a10*/  @!P2 BRA `(.L_x_22) ;  /* 0x000000040028a947 */ /* 0x000fea0003800000 */
[----:B------:R-:W-:Y:S01]  /*1a20*/  UIADD3 UR5, UR41, 0x1, URZ ;  /* 0x0000000129057890 */ /* 0x000fe2000fffe03f */
[----:B01----:R-:W-:Y:S02]  /*1a30*/  IMAD.U32 R0, RZ, RZ, UR44 ;  /* 0x0000002cff007e24 */ /* 0x003fe4000f8e00ff */
[----:B------:R-:W-:Y:S01]  /*1a40*/  IMAD.U32 R3, RZ, RZ, UR41 ;  /* 0x00000029ff037e24 */ /* 0x000fe2000f8e00ff */
[----:B------:R-:W-:-:S04]  /*1a50*/  UISETP.NE.AND UP0, UPT, UR5, 0x5, UPT ;  /* 0x000000050500788c */ /* 0x000fc8000bf05270 */
[----:B------:R-:W-:Y:S02]  /*1a60*/  USEL UR6, URZ, 0x1, UP0 ;  /* 0x000000013f067887 */ /* 0x000fe40008000000 */
[----:B------:R-:W-:Y:S02]  /*1a70*/  USEL UR5, UR5, URZ, UP0 ;  /* 0x0000003f05057287 */ /* 0x000fe40008000000 */
[----:B------:R-:W-:-:S06]  /*1a80*/  ULOP3.LUT UR6, UR40, UR6, URZ, 0x3c, !UPT ;  /* 0x0000000628067292 */ /* 0x000fcc000f8e3c3f */
[----:B------:R-:W-:-:S07]  /*1a90*/  IMAD.U32 R7, RZ, RZ, UR6 ;  /* 0x00000006ff077e24 */ /* 0x000fce000f8e00ff */
.L_x_29:
[----:B------:R-:W-:Y:S05]  /*1aa0*/  @!P0 BRA `(.L_x_23) ;  /* 0x0000000000048947 */ /* 0x000fea0003800000 */
[----:B------:R-:W-:Y:S01]  /*1ab0*/  BPT.TRAP 0x1 ;  /* 0x000000040000795c */ /* 0x000fe20000300000 */
.L_x_23:
[----:B------:R-:W0:Y:S01]  /*1ac0*/  S2UR UR7, SR_CgaCtaId ;  /* 0x00000000000779c3 */ /* 0x000e220000008800 */
[----:B------:R-:W-:Y:S01]  /*1ad0*/  UMOV UR6, 0x400 ;  /* 0x0000040000067882 */ /* 0x000fe20000000000 */
[----:B------:R-:W-:Y:S01]  /*1ae0*/  IMAD.U32 R5, RZ, RZ, UR5 ;  /* 0x00000005ff057e24 */ /* 0x000fe2000f8e00ff */
[----:B------:R-:W-:Y:S01]  /*1af0*/  SHF.L.U32 R4, R7, 0x1f, RZ ;  /* 0x0000001f07047819 */ /* 0x000fe200000006ff */
[----:B0-----:R-:W-:-:S06]  /*1b00*/  ULEA UR6, UR7, UR6, 0x18 ;  /* 0x0000000607067291 */ /* 0x001fcc000f8ec03f */
[----:B------:R-:W-:-:S04]  /*1b10*/  IMAD.U32 R6, RZ, RZ, UR6 ;  /* 0x00000006ff067e24 */ /* 0x000fc8000f8e00ff */
[----:B------:R-:W-:-:S04]  /*1b20*/  IMAD R5, R5, 0x8, R6 ;  /* 0x0000000805057824 */ /* 0x000fc800078e0206 */
[----:B------:R0:W1:Y:S01]  /*1b30*/  SYNCS.PHASECHK.TRANS64.TRYWAIT P1, [R5+URZ], R4 ;  /* 0x00000004050075a7 */ /* 0x000062000802017f */
[----:B------:R-:W-:Y:S05]  /*1b40*/  @!P0 BRA `(.L_x_24) ;  /* 0x0000000000048947 */ /* 0x000fea0003800000 */
[----:B------:R-:W-:Y:S01]  /*1b50*/  BPT.TRAP 0x1 ;  /* 0x000000040000795c */ /* 0x000fe20000300000 */
.L_x_24:
[----:B-1----:R-:W-:Y:S05]  /*1b60*/  @P1 BRA `(.L_x_25) ;  /* 0x0000000000081947 */ /* 0x002fea0003800000 */
[----:B------:R-:W1:Y:S02]  /*1b70*/  SYNCS.PHASECHK.TRANS64.TRYWAIT P1, [R5+URZ], R4 ;  /* 0x00000004050075a7 */ /* 0x000e64000802017f */
[----:B-1----:R-:W-:Y:S05]  /*1b80*/  @!P1 BRA `(.L_x_26) ;  /* 0x0000006000c49947 */ /* 0x002fea0003800000 */
.L_x_25:
[----:B------:R-:W-:Y:S01]  /*1b90*/  ULEA UR6, UR5, UR45, 0xa ;  /* 0x0000002d05067291 */ /* 0x000fe2000f8e503f */
[----:B------:R-:W-:Y:S01]  /*1ba0*/  WARPGROUP.ARRIVE ;  /* 0x00000000000079c5 */ /* 0x000fe20000000000 */
[----:B------:R-:W-:Y:S01]  /*1bb0*/  ULEA UR7, UR5, UR4, 0xa ;  /* 0x0000000405077291 */ /* 0x000fe2000f8e503f */
[----:B------:R-:W-:Y:S01]  /*1bc0*/  UMOV UR9, 0x40000040 ;  /* 0x4000004000097882 */ /* 0x000fe20000000000 */
[----:B------:R-:W-:-:S03]  /*1bd0*/  UMOV UR11, 0x40000040 ;  /* 0x40000040000b7882 */ /* 0x000fc60000000000 */
[----:B------:R-:W-:Y:S02]  /*1be0*/  UMOV UR8, UR6 ;  /* 0x0000000600087c82 */ /* 0x000fe40008000000 */
[----:B------:R-:W-:Y:S02]  /*1bf0*/  UMOV UR10, UR7 ;  /* 0x00000007000a7c82 */ /* 0x000fe40008000000 */
[----:B------:R-:W-:Y:S01]  /*1c00*/  HGMMA.64x128x16.F32 R24, gdesc[UR8], R24, gsb0 ;  /* 0x01e00000081879f0 */ /* 0x000fe20008000818 */
[----:B------:R-:W-:Y:S02]  /*1c10*/  UIADD3 UR8, UR6, 0x2, URZ ;  /* 0x0000000206087890 */ /* 0x000fe4000fffe03f */
[----:B------:R-:W-:Y:S01]  /*1c20*/  UIADD3 UR10, UR7, 0x2, URZ ;  /* 0x00000002070a7890 */ /* 0x000fe2000fffe03f */
[----:B------:R-:W-:Y:S01]  /*1c30*/  UMOV UR9, 0x40000040 ;  /* 0x4000004000097882 */ /* 0x000fe20000000000 */
[----:B------:R-:W-:Y:S01]  /*1c40*/  UMOV UR11, 0x40000040 ;  /* 0x40000040000b7882 */ /* 0x000fe20000000000 */
[----:B------:R-:W-:-:S02]  /*1c50*/  WARPGROUP.DEPBAR.LE gsb0, 0x0 ;  /* 0x00008000000079c5 */ /* 0x000fc40000010000 */
        /* <DEDUP_REMOVED lines=18> */
[----:B------:R-:W-:Y:S01]  /*1d80*/  BPT.TRAP 0x1 ;  /* 0x000000040000795c */ /* 0x000fe20000300000 */
.L_x_27:
[----:B------:R-:W-:-:S13]  /*1d90*/  ISETP.NE.AND P1, PT, R22, RZ, PT ;  /* 0x000000ff1600720c */ /* 0x000fda0003f25270 */
[----:B01----:R-:W-:-:S04]  /*1da0*/  @P1 IMAD R4, R3, 0x8, R6 ;  /* 0x0000000803041824 */ /* 0x003fc800078e0206 */
[----:B------:R-:W-:-:S05]  /*1db0*/  @P1 VIADD R4, R4, 0x28 ;  /* 0x0000002804041836 */ /* 0x000fca0000000000 */
[----:B------:R-:W-:-:S04]  /*1dc0*/  @P1 PRMT R4, R19, 0x654, R4 ;  /* 0x0000065413041816 */ /* 0x000fc80000000004 */
[----:B------:R0:W-:Y:S01]  /*1dd0*/  @P1 SYNCS.ARRIVE.TRANS64.RED.A1T0 RZ, [R4+URZ], RZ ;  /* 0x000000ff04ff19a7 */ /* 0x0001e2000810043f */
[----:B------:R-:W-:-:S13]  /*1de0*/  ISETP.GT.U32.AND P1, PT, R18, 0x1, PT ;  /* 0x000000011200780c */ /* 0x000fda0003f24070 */
[----:B0-----:R-:W-:Y:S05]  /*1df0*/  @P1 BRA `(.L_x_28) ;  /* 0x0000000000041947 */ /* 0x001fea0003800000 */
[----:B------:R-:W-:Y:S01]  /*1e00*/  BPT.TRAP 0x1 ;  /* 0x000000040000795c */ /* 0x000fe20000300000 */
.L_x_28:
[----:B------:R-:W-:Y:S01]  /*1e10*/  UIADD3 UR5, UR5, 0x1, URZ ;  /* 0x0000000105057890 */ /* 0x000fe2000fffe03f */
[C---:B------:R-:W-:Y:S01]  /*1e20*/  ISETP.GT.AND P2, PT, R0.reuse, 0x1, PT ;  /* 0x000000010000780c */ /* 0x040fe20003f44270 */
[----:B------:R-:W-:Y:S02]  /*1e30*/  VIADD R3, R3, 0x1 ;  /* 0x0000000103037836 */ /* 0x000fe40000000000 */
[----:B------:R-:W-:Y:S01]  /*1e40*/  UISETP.NE.AND UP0, UPT, UR5, 0x5, UPT ;  /* 0x000000050500788c */ /* 0x000fe2000bf05270 */
[----:B------:R-:W-:Y:S02]  /*1e50*/  VIADD R0, R0, 0xffffffff ;  /* 0xffffffff00007836 */ /* 0x000fe40000000000 */
[C---:B------:R-:W-:Y:S01]  /*1e60*/  ISETP.NE.AND P1, PT, R3.reuse, 0x5, PT ;  /* 0x000000050300780c */ /* 0x040fe20003f25270 */
[----:B------:R-:W-:Y:S02]  /*1e70*/  USEL UR6, URZ, 0x1, UP0 ;  /* 0x000000013f067887 */ /* 0x000fe40008000000 */
[----:B------:R-:W-:Y:S01]  /*1e80*/  USEL UR5, UR5, URZ, UP0 ;  /* 0x0000003f05057287 */ /* 0x000fe20008000000 */
[----:B------:R-:W-:-:S03]  /*1e90*/  SEL R3, R3, RZ, P1 ;  /* 0x000000ff03037207 */ /* 0x000fc60000800000 */
[----:B------:R-:W-:Y:S01]  /*1ea0*/  LOP3.LUT R7, R7, UR6, RZ, 0x3c, !PT ;  /* 0x0000000607077c12 */ /* 0x000fe2000f8e3cff */
[----:B------:R-:W-:Y:S07]  /*1eb0*/  @P2 BRA `(.L_x_29) ;  /* 0xfffffff800f82947 */ /* 0x000fee000383ffff */
.L_x_22:
[----:B01----:R-:W0:Y:S02]  /*1ec0*/  LDC R0, c[0x0][0x28c] ;  /* 0x0000a300ff007b82 */ /* 0x003e240000000800 */
[----:B0-----:R-:W-:-:S13]  /*1ed0*/  ISETP.GE.AND P1, PT, R0, 0x1, PT ;  /* 0x000000010000780c */ /* 0x001fda0003f26270 */
[----:B------:R-:W-:Y:S05]  /*1ee0*/  @!P1 BRA `(.L_x_30) ;  /* 0x0000000000449947 */ /* 0x000fea0003800000 */
[----:B------:R-:W-:Y:S05]  /*1ef0*/  @!P0 BRA `(.L_x_31) ;  /* 0x0000000000048947 */ /* 0x000fea0003800000 */
[----:B------:R-:W-:Y:S01]  /*1f00*/  BPT.TRAP 0x1 ;  /* 0x000000040000795c */ /* 0x000fe20000300000 */
.L_x_31:
[----:B------:R-:W-:-:S13]  /*1f10*/  ISETP.NE.AND P0, PT, R22, RZ, PT ;  /* 0x000000ff1600720c */ /* 0x000fda0003f05270 */
[----:B------:R-:W-:-:S05]  /*1f20*/  VOTEU.ANY UP0, P0 ;  /* 0x00000000003f7886 */ /* 0x000fca0000000100 */
[----:B------:R-:W-:-:S06]  /*1f30*/  @UP0 UIADD3 UR4, UR44, UR41, URZ ;  /* 0x000000292c040290 */ /* 0x000fcc000fffe03f */
[----:B------:R-:W-:Y:S02]  /*1f40*/  IMAD.U32 R4, RZ, RZ, UR4 ;  /* 0x00000004ff047e24 */ /* 0x000fe4000f8e00ff */
[----:B------:R-:W-:Y:S02]  /*1f50*/  IMAD.U32 R3, RZ, RZ, UR4 ;  /* 0x00000004ff037e24 */ /* 0x000fe4000f8e00ff */
[----:B------:R-:W-:-:S05]  /*1f60*/  @P0 IMAD.WIDE.U32 R4, R4, -0x33333333, RZ ;  /* 0xcccccccd04040825 */ /* 0x000fca00078e00ff */
[----:B------:R-:W-:-:S05]  /*1f70*/  @P0 SHF.R.U32.HI R0, RZ, 0x2, R5 ;  /* 0x00000002ff000819 */ /* 0x000fca0000011605 */
[----:B------:R-:W-:-:S04]  /*1f80*/  @P0 IMAD R0, R0, -0x5, R3 ;  /* 0xfffffffb00000824 */ /* 0x000fc800078e0203 */
[----:B------:R-:W-:-:S04]  /*1f90*/  @P0 IMAD R0, R0, 0x8, R6 ;  /* 0x0000000800000824 */ /* 0x000fc800078e0206 */
[----:B------:R-:W-:-:S05]  /*1fa0*/  @P0 VIADD R0, R0, 0x28 ;  /* 0x0000002800000836 */ /* 0x000fca0000000000 */
[----:B------:R-:W-:-:S04]  /*1fb0*/  @P0 PRMT R0, R19, 0x654, R0 ;  /* 0x0000065413000816 */ /* 0x000fc80000000000 */
[----:B------:R0:W-:Y:S01]  /*1fc0*/  @P0 SYNCS.ARRIVE.TRANS64.RED.A1T0 RZ, [R0+URZ], RZ ;  /* 0x000000ff00ff09a7 */ /* 0x0001e2000810043f */
[----:B------:R-:W-:-:S13]  /*1fd0*/  ISETP.GT.U32.AND P0, PT, R18, 0x1, PT ;  /* 0x000000011200780c */ /* 0x000fda0003f04070 */
[----:B0-----:R-:W-:Y:S05]  /*1fe0*/  @P0 BRA `(.L_x_30) ;  /* 0x0000000000040947 */ /* 0x001fea0003800000 */
[----:B------:R-:W-:Y:S01]  /*1ff0*/  BPT.TRAP 0x1 ;  /* 0x000000040000795c */ /* 0x000fe20000300000 */
.L_x_30:
[----:B------:R-:W-:Y:S01]  /*2000*/  IMAD.SHL.U32 R100, R100, 0x80, RZ ;  /* 0x0000008064647824 */ /* 0x000fe200078e00ff */
[----:B------:R-:W-:Y:S01]  /*2010*/  UIADD3 UR41, UR43, UR41, URZ ;  /* 0x000000292b297290 */ /* 0x000fe2000fffe03f */
[----:B------:R-:W-:Y:S01]  /*2020*/  SHF.R.S32.HI R11, RZ, 0x1f, R101 ;  /* 0x0000001fff0b7819 */ /* 0x000fe20000011465 */
[----:B------:R-:W-:Y:S01]  /*2030*/  UISETP.GE.U32.AND UP1, UPT, UR43, 0x5, UPT ;  /* 0x000000052b00788c */ /* 0x000fe2000bf26070 */
[----:B------:R-:W-:Y:S01]  /*2040*/  IMAD.SHL.U32 R6, R103, 0x80, RZ ;  /* 0x0000008067067824 */ /* 0x000fe200078e00ff */
[----:B------:R-:W-:Y:S01]  /*2050*/  ULDC UR7, c[0x0][0x288] ;  /* 0x0000a20000077ab9 */ /* 0x000fe20000000800 */
[C---:B------:R-:W-:Y:S01]  /*2060*/  LOP3.LUT R8, R100.reuse, 0x6, R95, 0xf8, !PT ;  /* 0x0000000664087812 */ /* 0x040fe200078ef85f */
[----:B------:R-:W-:Y:S01]  /*2070*/  UISETP.GT.U32.AND UP0, UPT, UR41, 0x4, UPT ;  /* 0x000000042900788c */ /* 0x000fe2000bf04070 */
[----:B------:R-:W-:Y:S01]  /*2080*/  ISETP.GE.AND P0, PT, R100, UR7, PT ;  /* 0x0000000764007c0c */ /* 0x000fe2000bf06270 */
[----:B------:R-:W-:Y:S01]  /*2090*/  ULDC.64 UR4, c[0x0][0x5d0] ;  /* 0x0001740000047ab9 */ /* 0x000fe20000000a00 */
[--C-:B------:R-:W-:Y:S01]  /*20a0*/  SHF.R.S32.HI R9, RZ, 0x1f, R8.reuse ;  /* 0x0000001fff097819 */ /* 0x100fe20000011408 */
[----:B------:R-:W-:Y:S01]  /*20b0*/  ULDC UR10, c[0x0][0x284] ;  /* 0x0000a100000a7ab9 */ /* 0x000fe20000000800 */
[----:B------:R-:W-:Y:S01]  /*20c0*/  IMAD R0, R11, UR4, RZ ;  /* 0x000000040b007c24 */ /* 0x000fe2000f8e02ff */
[----:B------:R-:W-:Y:S01]  /*20d0*/  UISETP.LT.U32.AND UP0, UPT, UR43, 0x5, UP0 ;  /* 0x000000052b00788c */ /* 0x000fe20008701070 */
[----:B------:R-:W-:Y:S01]  /*20e0*/  ISETP.GE.OR P0, PT, R6, UR10, P0 ;  /* 0x0000000a06007c0c */ /* 0x000fe20008706670 */
[----:B------:R-:W-:Y:S01]  /*20f0*/  IMAD.WIDE.U32 R4, R101, UR4, R8 ;  /* 0x0000000465047c25 */ /* 0x000fe2000f8e0008 */
[----:B------:R-:W-:Y:S01]  /*2100*/  ULDC.64 UR8, c[0x0][0x5c8] ;  /* 0x0001720000087ab9 */ /* 0x000fe20000000a00 */
[----:B------:R-:W-:-:S02]  /*2110*/  USEL UR6, URZ, 0x1, !UP0 ;  /* 0x000000013f067887 */ /* 0x000fc4000c000000 */
[----:B------:R-:W-:Y:S01]  /*2120*/  IMAD R3, R101, UR5, R0 ;  /* 0x0000000565037c24 */ /* 0x000fe2000f8e0200 */
[----:B------:R-:W-:Y:S01]  /*2130*/  @UP1 UIMAD.WIDE.U32 UR4, UR41, -0x33333333, URZ ;  /* 0xcccccccd290418a5 */ /* 0x000fe2000f8e003f */
[----:B------:R-:W-:Y:S01]  /*2140*/  IMAD.WIDE R104, R103, 0x80, R88 ;  /* 0x0000008067687825 */ /* 0x000fe200078e0258 */
[----:B------:R-:W-:Y:S02]  /*2150*/  ULOP3.LUT UR40, UR40, UR6, URZ, 0x3c, !UPT ;  /* 0x0000000628287292 */ /* 0x000fe4000f8e3c3f */
[----:B------:R-:W-:Y:S01]  /*2160*/  @UP1 USHF.R.U32.HI UR4, URZ, 0x2, UR5 ;  /* 0x000000023f041899 */ /* 0x000fe20008011605 */
[----:B------:R-:W-:Y:S02]  /*2170*/  IMAD.IADD R5, R5, 0x1, R3 ;  /* 0x0000000105057824 */ /* 0x000fe400078e0203 */
[----:B------:R-:W-:Y:S01]  /*2180*/  IMAD R3, R105, UR8, RZ ;  /* 0x0000000869037c24 */ /* 0x000fe2000f8e02ff */
[----:B------:R-:W-:Y:S01]  /*2190*/  @UP1 ULOP3.LUT UR40, UR40, 0x1, UR4, 0x78, !UPT ;  /* 0x0000000128281892 */ /* 0x000fe2000f8e7804 */
[----:B------:R-:W-:-:S04]  /*21a0*/  IMAD.WIDE.U32 R106, R104, UR8, R4 ;  /* 0x00000008686a7c25 */ /* 0x000fc8000f8e0004 */
[----:B------:R-:W-:Y:S02]  /*21b0*/  IMAD R7, R104, UR9, R3 ;  /* 0x0000000968077c24 */ /* 0x000fe4000f8e0203 */
[----:B------:R-:W-:Y:S01]  /*21c0*/  IMAD.MOV.U32 R0, RZ, RZ, -0x1 ;  /* 0xffffffffff007424 */ /* 0x000fe200078e00ff */
[----:B------:R-:W-:Y:S06]  /*21d0*/  @P0 BRA `(.L_x_32) ;  /* 0x00000040001c0947 */ /* 0x000fec0003800000 */
[----:B-----5:R-:W-:Y:S01]  /*21e0*/  FSETP.NEU.AND P0, PT, R90, RZ, PT ;  /* 0x000000ff5a00720b */ /* 0x020fe20003f0d000 */
[----:B------:R-:W-:Y:S01]  /*21f0*/  IMAD.IADD R4, R94, 0x1, -R100 ;  /* 0x000000015e047824 */ /* 0x000fe200078e0a64 */
[----:B------:R-:W-:Y:S01]  /*2200*/  BSSY B0, `(.L_x_32) ;  /* 0x0000404000007945 */ /* 0x000fe20003800000 */
[----:B------:R-:W-:Y:S02]  /*2210*/  IMAD.IADD R3, R99, 0x1, -R6 ;  /* 0x0000000163037824 */ /* 0x000fe400078e0a06 */
[----:B------:R-:W-:Y:S01]  /*2220*/  IMAD.IADD R103, R107, 0x1, R7 ;  /* 0x000000016b677824 */ /* 0x000fe200078e0207 */
[----:B------:R-:W-:-:S04]  /*2230*/  ISETP.GT.AND P2, PT, R4, RZ, PT ;  /* 0x000000ff0400720c */ /* 0x000fc80003f44270 */
[----:B------:R-:W-:-:S03]  /*2240*/  ISETP.GT.AND P1, PT, R3, RZ, P2 ;  /* 0x000000ff0300720c */ /* 0x000fc60001724270 */
[----:B------:R-:W-:Y:S10]  /*2250*/  @!P0 BRA `(.L_x_33) ;  /* 0x0000002c00288947 */ /* 0x000ff40003800000 */
[----:B------:R-:W0:Y:S01]  /*2260*/  LDC.64 R110, c[0x0][0x5b8] ;  /* 0x00016e00ff6e7b82 */ /* 0x000e220000000a00 */
[----:B------:R-:W-:-:S07]  /*2270*/  ULDC.64 UR4, c[0x0][0x5c0] ;  /* 0x0001700000047ab9 */ /* 0x000fce0000000a00 */
[----:B------:R-:W1:Y:S08]  /*2280*/  LDC.64 R112, c[0x0][0x5b0] ;  /* 0x00016c00ff707b82 */ /* 0x000e700000000a00 */
[----:B------:R-:W2:Y:S01]  /*2290*/  LDC.64 R114, c[0x0][0x5a8] ;  /* 0x00016a00ff727b82 */ /* 0x000ea20000000a00 */
[-C--:B0-----:R-:W-:Y:S02]  /*22a0*/  IMAD R6, R11, R110.reuse, RZ ;  /* 0x0000006e0b067224 */ /* 0x081fe400078e02ff */
[----:B------:R-:W-:-:S04]  /*22b0*/  IMAD.WIDE.U32 R108, R101, R110, R8 ;  /* 0x0000006e656c7225 */ /* 0x000fc800078e0008 */
[----:B------:R-:W-:Y:S02]  /*22c0*/  IMAD R107, R101, R111, R6 ;  /* 0x0000006f656b7224 */ /* 0x000fe400078e0206 */
[-C--:B-1----:R-:W-:Y:S02]  /*22d0*/  IMAD R5, R105, R112.reuse, RZ ;  /* 0x0000007069057224 */ /* 0x082fe400078e02ff */
[----:B------:R-:W-:Y:S02]  /*22e0*/  IMAD.IADD R13, R109, 0x1, R107 ;  /* 0x000000016d0d7824 */ /* 0x000fe400078e026b */
[----:B------:R-:W-:Y:S02]  /*22f0*/  IMAD.MOV.U32 R12, RZ, RZ, R108 ;  /* 0x000000ffff0c7224 */ /* 0x000fe400078e006c */
[C---:B------:R-:W-:Y:S02]  /*2300*/  IMAD R111, R104.reuse, R113, R5 ;  /* 0x00000071686f7224 */ /* 0x040fe400078e0205 */
[----:B------:R-:W-:-:S04]  /*2310*/  IMAD.WIDE.U32 R6, R104, R112, R12 ;  /* 0x0000007068067225 */ /* 0x000fc800078e000c */
[----:B------:R-:W-:Y:S01]  /*2320*/  IMAD.IADD R5, R7, 0x1, R111 ;  /* 0x0000000107057824 */ /* 0x000fe200078e026f */
[----:B--2---:R-:W-:-:S04]  /*2330*/  LEA R14, P0, R6, R114, 0x1 ;  /* 0x00000072060e7211 */ /* 0x004fc800078008ff */
[----:B------:R-:W-:-:S05]  /*2340*/  LEA.HI.X R15, R6, R115, R5, 0x1, P0 ;  /* 0x00000073060f7211 */ /* 0x000fca00000f0c05 */
[----:B------:R0:W2:Y:S01]  /*2350*/  @P1 LDG.E.LTC128B.U16 R5, desc[UR38][R14.64] ;  /* 0x000000260e051981 */ /* 0x0000a2000c1e1520 */
[----:B------:R-:W-:Y:S01]  /*2360*/  LEA R10, P0, R106, UR4, 0x1 ;  /* 0x000000046a0a7c11 */ /* 0x000fe2000f8008ff */
[----:B------:R-:W-:Y:S01]  /*2370*/  IMAD.WIDE.U32 R6, R104, R112, R8 ;  /* 0x0000007068067225 */ /* 0x000fe200078e0008 */
[----:B------:R-:W-:Y:S03]  /*2380*/  BSSY B1, `(.L_x_34) ;  /* 0x0000012000017945 */ /* 0x000fe60003800000 */
[----:B------:R-:W-:Y:S02]  /*2390*/  IMAD.IADD R7, R111, 0x1, R7 ;  /* 0x000000016f077824 */ /* 0x000fe400078e0207 */
[----:B------:R-:W-:Y:S01]  /*23a0*/  IMAD.WIDE.U32 R20, R101, R110, R6 ;  /* 0x0000006e65147225 */ /* 0x000fe200078e0006 */
[----:B0-----:R-:W-:-:S03]  /*23b0*/  SHF.L.U64.HI R15, R112, 0x3, R113 ;  /* 0x00000003700f7819 */ /* 0x001fc60000010271 */
[----:B------:R-:W-:Y:S01]  /*23c0*/  IMAD.IADD R7, R107, 0x1, R21 ;  /* 0x000000016b077824 */ /* 0x000fe200078e0215 */
[----:B------:R-:W-:Y:S01]  /*23d0*/  LEA R6, P4, R20, R114, 0x1 ;  /* 0x0000007214067211 */ /* 0x000fe200078808ff */
[----:B------:R-:W-:-:S03]  /*23e0*/  IMAD.SHL.U32 R14, R112, 0x8, RZ ;  /* 0x00000008700e7824 */ /* 0x000fc600078e00ff */
[----:B------:R-:W-:Y:S01]  /*23f0*/  LEA.HI.X R7, R20, R115, R7, 0x1, P4 ;  /* 0x0000007314077211 */ /* 0x000fe200020f0c07 */
[----:B--2---:R-:W-:-:S05]  /*2400*/  HADD2.F32 R11, -RZ, R5.H0_H0 ;  /* 0x20000005ff0b7230 */ /* 0x004fca0000004100 */
[----:B------:R-:W-:-:S04]  /*2410*/  FMUL R11, R11, R90 ;  /* 0x0000005a0b0b7220 */ /* 0x000fc80000400000 */
[----:B------:R-:W-:Y:S01]  /*2420*/  FFMA R24, R24, R23, R11 ;  /* 0x0000001718187223 */ /* 0x000fe2000000000b */
[----:B------:R-:W-:Y:S02]  /*2430*/  LEA.HI.X R11, R106, UR5, R103, 0x1, P0 ;  /* 0x000000056a0b7c11 */ /* 0x000fe400080f0c67 */
[----:B------:R-:W-:Y:S02]  /*2440*/  ISETP.GT.AND P0, PT, R4, 0x1, PT ;  /* 0x000000010400780c */ /* 0x000fe40003f04270 */
[----:B------:R-:W-:Y:S02]  /*2450*/  F2FP.F16.F32.PACK_AB R24, RZ, R24 ;  /* 0x00000018ff18723e */ /* 0x000fe400000000ff */
[----:B------:R-:W-:-:S03]  /*2460*/  ISETP.GT.AND P3, PT, R3, RZ, P0 ;  /* 0x000000ff0300720c */ /* 0x000fc60000764270 */
[----:B------:R0:W-:Y:S10]  /*2470*/  @P1 STG.E.U16 desc[UR38][R10.64], R24 ;  /* 0x000000180a001986 */ /* 0x0001f4000c101526 */
[----:B------:R-:W-:Y:S05]  /*2480*/  @!P3 BRA `(.L_x_35) ;  /* 0x000000000004b947 */ /* 0x000fea0003800000 */
[----:B------:R1:W5:Y:S02]  /*2490*/  LDG.E.LTC128B.U16 R5, desc[UR38][R6.64+0x2] ;  /* 0x0000022606057981 */ /* 0x000364000c1e1520 */
.L_x_35:
[----:B------:R-:W-:Y:S05]  /*24a0*/  BSYNC B1 ;  /* 0x0000000000017941 */ /* 0x000fea0003800000 */
.L_x_34:
[----:B-----5:R-:W-:Y:S01]  /*24b0*/  HADD2.F32 R103, -RZ, R5.H0_H0 ;  /* 0x20000005ff677230 */ /* 0x020fe20000004100 */
[----:B------:R-:W-:Y:S01]  /*24c0*/  ISETP.GT.AND P2, PT, R3, 0x8, P2 ;  /* 0x000000080300780c */ /* 0x000fe20001744270 */
[----:B------:R-:W-:Y:S01]  /*24d0*/  IMAD.WIDE.U32 R20, R104, R112, R14 ;  /* 0x0000007068147225 */ /* 0x000fe200078e000e */
[----:B0-----:R-:W-:-:S03]  /*24e0*/  PRMT R24, R5, 0x7610, R24 ;  /* 0x0000761005187816 */ /* 0x001fc60000000018 */
[----:B------:R-:W-:Y:S01]  /*24f0*/  FMUL R12, R103, R90 ;  /* 0x0000005a670c7220 */ /* 0x000fe20000400000 */
[----:B------:R-:W-:Y:S01]  /*2500*/  IMAD.IADD R111, R111, 0x1, R21 ;  /* 0x000000016f6f7824 */ /* 0x000fe200078e0215 */
[----:B------:R-:W-:Y:S02]  /*2510*/  IADD3 R108, P1, R108, R20, RZ ;  /* 0x000000146c6c7210 */ /* 0x000fe40007f3e0ff */
[----:B------:R-:W-:-:S03]  /*2520*/  FFMA R12, R25, R23, R12 ;  /* 0x00000017190c7223 */ /* 0x000fc6000000000c */
[----:B------:R-:W-:Y:S01]  /*2530*/  IMAD.X R13, R111, 0x1, R13, P1 ;  /* 0x000000016f0d7824 */ /* 0x000fe200008e060d */
[C---:B------:R-:W-:Y:S02]  /*2540*/  LEA R14, P1, R108.reuse, R114, 0x1 ;  /* 0x000000726c0e7211 */ /* 0x040fe400078208ff */
[----:B------:R-:W-:Y:S02]  /*2550*/  F2FP.F16.F32.PACK_AB R12, RZ, R12 ;  /* 0x0000000cff0c723e */ /* 0x000fe400000000ff */
[----:B------:R-:W-:Y:S02]  /*2560*/  LEA.HI.X R15, R108, R115, R13, 0x1, P1 ;  /* 0x000000736c0f7211 */ /* 0x000fe400008f0c0d */
[----:B------:R-:W-:-:S05]  /*2570*/  PRMT R21, R12, 0x7610, R21 ;  /* 0x000076100c157816 */ /* 0x000fca0000000015 */
[----:B------:R0:W-:Y:S04]  /*2580*/  @P3 STG.E.U16 desc[UR38][R10.64+0x2], R21 ;  /* 0x000002150a003986 */ /* 0x0001e8000c101526 */
[----:B------:R-:W2:Y:S01]  /*2590*/  @P2 LDG.E.LTC128B.U16 R24, desc[UR38][R14.64] ;  /* 0x000000260e182981 */ /* 0x000ea2000c1e1520 */
[----:B------:R-:W-:Y:S01]  /*25a0*/  IADD3 R20, P1, R8, R20, RZ ;  /* 0x0000001408147210 */ /* 0x000fe20007f3e0ff */
[----:B------:R-:W-:Y:S01]  /*25b0*/  BSSY B1, `(.L_x_36) ;  /* 0x0000011000017945 */ /* 0x000fe20003800000 */
[----:B------:R-:W-:Y:S02]  /*25c0*/  SHF.L.U64.HI R13, R91, 0x1, R92 ;  /* 0x000000015b0d7819 */ /* 0x000fe4000001025c */
[----:B------:R-:W-:Y:S01]  /*25d0*/  ISETP.GT.AND P0, PT, R3, 0x8, P0 ;  /* 0x000000080300780c */ /* 0x000fe20000704270 */
[----:B0-----:R-:W-:Y:S01]  /*25e0*/  IMAD.X R21, R9, 0x1, R111, P1 ;  /* 0x0000000109157824 */ /* 0x001fe200008e066f */
[----:B------:R-:W-:Y:S01]  /*25f0*/  LEA R12, P1, R91, R10, 0x1 ;  /* 0x0000000a5b0c7211 */ /* 0x000fe200078208ff */
[----:B------:R-:W-:-:S04]  /*2600*/  IMAD.WIDE.U32 R20, R101, R110, R20 ;  /* 0x0000006e65147225 */ /* 0x000fc800078e0014 */
[----:B------:R-:W-:Y:S01]  /*2610*/  IMAD.X R13, R13, 0x1, R11, P1 ;  /* 0x000000010d0d7824 */ /* 0x000fe200008e060b */
[----:B------:R-:W-:Y:S01]  /*2620*/  LEA R8, P3, R20, R114, 0x1 ;  /* 0x0000007214087211 */ /* 0x000fe200078608ff */
[----:B------:R-:W-:-:S05]  /*2630*/  IMAD.IADD R9, R107, 0x1, R21 ;  /* 0x000000016b097824 */ /* 0x000fca00078e0215 */
[----:B------:R-:W-:Y:S01]  /*2640*/  LEA.HI.X R9, R20, R115, R9, 0x1, P3 ;  /* 0x0000007314097211 */ /* 0x000fe200018f0c09 */
[----:B--2---:R-:W-:-:S05]  /*2650*/  HADD2.F32 R5, -RZ, R24.H0_H0 ;  /* 0x20000018ff057230 */ /* 0x004fca0000004100 */
[----:B------:R-:W-:-:S04]  /*2660*/  FMUL R5, R5, R90 ;  /* 0x0000005a05057220 */ /* 0x000fc80000400000 */
[----:B------:R-:W-:-:S05]  /*2670*/  FFMA R5, R26, R23, R5 ;  /* 0x000000171a057223 */ /* 0x000fca0000000005 */
[----:B------:R-:W-:-:S05]  /*2680*/  F2FP.F16.F32.PACK_AB R5, RZ, R5 ;  /* 0x00000005ff05723e */ /* 0x000fca00000000ff */
[----:B------:R0:W-:Y:S01]  /*2690*/  @P2 STG.E.U16 desc[UR38][R12.64], R5 ;  /* 0x000000050c002986 */ /* 0x0001e2000c101526 */
[----:B------:R-:W-:Y:S05]  /*26a0*/  @!P0 BRA `(.L_x_37) ;  /* 0x0000000000048947 */ /* 0x000fea0003800000 */
[----:B------:R2:W5:Y:S02]  /*26b0*/  LDG.E.LTC128B.U16 R24, desc[UR38][R8.64+0x2] ;  /* 0x0000022608187981 */ /* 0x000564000c1e1520 */
.L_x_37:
[----:B------:R-:W-:Y:S05]  /*26c0*/  BSYNC B1 ;  /* 0x0000000000017941 */ /* 0x000fea0003800000 */
.L_x_36:
[----:B0----5:R-:W-:Y:S01]  /*26d0*/  HADD2.F32 R5, -RZ, R24.H0_H0 ;  /* 0x20000018ff057230 */ /* 0x021fe20000004100 */
[----:B------:R-:W-:Y:S01]  /*26e0*/  ISETP.GT.AND P1, PT, R4, 0x8, PT ;  /* 0x000000080400780c */ /* 0x000fe20003f24270 */
[----:B------:R-:W-:Y:S03]  /*26f0*/  BSSY B1, `(.L_x_38) ;  /* 0x0000008000017945 */ /* 0x000fe60003800000 */
[----:B------:R-:W-:Y:S01]  /*2700*/  FMUL R14, R5, R90 ;  /* 0x0000005a050e7220 */ /* 0x000fe20000400000 */
[----:B------:R-:W-:-:S03]  /*2710*/  ISETP.GT.AND P2, PT, R3, RZ, P1 ;  /* 0x000000ff0300720c */ /* 0x000fc60000f44270 */
[----:B------:R-:W-:-:S05]  /*2720*/  FFMA R14, R27, R23, R14 ;  /* 0x000000171b0e7223 */ /* 0x000fca000000000e */
[----:B------:R-:W-:-:S05]  /*2730*/  F2FP.F16.F32.PACK_AB R14, RZ, R14 ;  /* 0x0000000eff0e723e */ /* 0x000fca00000000ff */
[----:B------:R0:W-:Y:S01]  /*2740*/  @P0 STG.E.U16 desc[UR38][R12.64+0x2], R14 ;  /* 0x0000020e0c000986 */ /* 0x0001e2000c101526 */
[----:B------:R-:W-:Y:S05]  /*2750*/  @!P2 BRA `(.L_x_39) ;  /* 0x000000000004a947 */ /* 0x000fea0003800000 */
[----:B------:R3:W5:Y:S02]  /*2760*/  LDG.E.LTC128B.U16 R24, desc[UR38][R6.64+0x10] ;  /* 0x0000102606187981 */ /* 0x000764000c1e1520 */
.L_x_39:
[----:B------:R-:W-:Y:S05]  /*2770*/  BSYNC B1 ;  /* 0x0000000000017941 */ /* 0x000fea0003800000 */
.L_x_38:
[----:B-----5:R-:W-:Y:S01]  /*2780*/  HADD2.F32 R5, -RZ, R24.H0_H0 ;  /* 0x20000018ff057230 */ /* 0x020fe20000004100 */
        /* <DEDUP_REMOVED lines=9> */
.L_x_41:
[----:B------:R-:W-:Y:S05]  /*2820*/  BSYNC B1 ;  /* 0x0000000000017941 */ /* 0x000fea0003800000 */
.L_x_40:
[----:B----45:R-:W-:Y:S01]  /*2830*/  HADD2.F32 R5, -RZ, R24.H0_H0 ;  /* 0x20000018ff057230 */ /* 0x030fe20000004100 */
[----:B------:R-:W-:Y:S01]  /*2840*/  ISETP.GT.AND P1, PT, R3, 0x8, P1 ;  /* 0x000000080300780c */ /* 0x000fe20000f24270 */
[----:B------:R-:W-:Y:S03]  /*2850*/  BSSY B1, `(.L_x_42) ;  /* 0x0000007000017945 */ /* 0x000fe60003800000 */
[----:B0-----:R-:W-:-:S04]  /*2860*/  FMUL R14, R5, R90 ;  /* 0x0000005a050e7220 */ /* 0x001fc80000400000 */
[----:B------:R-:W-:-:S05]  /*2870*/  FFMA R14, R29, R23, R14 ;  /* 0x000000171d0e7223 */ /* 0x000fca000000000e */
[----:B------:R-:W-:-:S05]  /*2880*/  F2FP.F16.F32.PACK_AB R14, RZ, R14 ;  /* 0x0000000eff0e723e */ /* 0x000fca00000000ff */
[----:B------:R0:W-:Y:S01]  /*2890*/  @P3 STG.E.U16 desc[UR38][R10.64+0x12], R14 ;  /* 0x0000120e0a003986 */ /* 0x0001e2000c101526 */
[----:B------:R-:W-:Y:S05]  /*28a0*/  @!P1 BRA `(.L_x_43) ;  /* 0x0000000000049947 */ /* 0x000fea0003800000 */
[----:B------:R4:W5:Y:S02]  /*28b0*/  LDG.E.LTC128B.U16 R24, desc[UR38][R8.64+0x10] ;  /* 0x0000102608187981 */ /* 0x000964000c1e1520 */
.L_x_43:
[----:B------:R-:W-:Y:S05]  /*28c0*/  BSYNC B1 ;  /* 0x0000000000017941 */ /* 0x000fea0003800000 */
.L_x_42:
[----:B-----5:R-:W-:Y:S01]  /*28d0*/  HADD2.F32 R5, -RZ, R24.H0_H0 ;  /* 0x20000018ff057230 */ /* 0x020fe20000004100 */
[----:B------:R-:W-:Y:S01]  /*28e0*/  ISETP.GT.AND P0, PT, R3, 0x8, P0 ;  /* 0x000000080300780c */ /* 0x000fe20000704270 */
[----:B------:R-:W-:Y:S03]  /*28f0*/  BSSY B1, `(.L_x_44) ;  /* 0x0000007000017945 */ /* 0x000fe60003800000 */
[----:B------:R-:W-:-:S04]  /*2900*/  FMUL R5, R5, R90 ;  /* 0x0000005a05057220 */ /* 0x000fc80000400000 */
[----:B------:R-:W-:-:S05]  /*2910*/  FFMA R5, R30, R23, R5 ;  /* 0x000000171e057223 */ /* 0x000fca0000000005 */
[----:B------:R-:W-:-:S05]  /*2920*/  F2FP.F16.F32.PACK_AB R5, RZ, R5 ;  /* 0x00000005ff05723e */ /* 0x000fca00000000ff */
[----:B------:R0:W-:Y:S01]  /*2930*/  @P1 STG.E.U16 desc[UR38][R12.64+0x10], R5 ;  /* 0x000010050c001986 */ /* 0x0001e2000c101526 */
[----:B------:R-:W-:Y:S05]  /*2940*/  @!P0 BRA `(.L_x_45) ;  /* 0x0000000000048947 */ /* 0x000fea0003800000 */
[----:B------:R0:W5:Y:S02]  /*2950*/  LDG.E.LTC128B.U16 R24, desc[UR38][R8.64+0x12] ;  /* 0x0000122608187981 */ /* 0x000164000c1e1520 */
.L_x_45:
[----:B------:R-:W-:Y:S05]  /*2960*/  BSYNC B1 ;  /* 0x0000000000017941 */ /* 0x000fea0003800000 */
.L_x_44:
        /* <DEDUP_REMOVED lines=10> */
.L_x_47:
[----:B------:R-:W-:Y:S05]  /*2a10*/  BSYNC B1 ;  /* 0x0000000000017941 */ /* 0x000fea0003800000 */
.L_x_46:
        /* <DEDUP_REMOVED lines=10> */
.L_x_49:
[----:B------:R-:W-:Y:S05]  /*2ac0*/  BSYNC B1 ;  /* 0x0000000000017941 */ /* 0x000fea0003800000 */
.L_x_48:
[----:B0----5:R-:W-:Y:S01]  /*2ad0*/  HADD2.F32 R5, -RZ, R24.H0_H0 ;  /* 0x20000018ff057230 */ /* 0x021fe20000004100 */
        /* <DEDUP_REMOVED lines=8> */
.L_x_51:
[----:B------:R-:W-:Y:S05]  /*2b60*/  BSYNC B1 ;  /* 0x0000000000017941 */ /* 0x000fea0003800000 */
.L_x_50:
        /* <DEDUP_REMOVED lines=9> */
.L_x_53:
[----:B------:R-:W-:Y:S05]  /*2c00*/  BSYNC B1 ;  /* 0x0000000000017941 */ /* 0x000fea0003800000 */
.L_x_52:
        /* <DEDUP_REMOVED lines=10> */
.L_x_55:
[----:B------:R-:W-:Y:S05]  /*2cb0*/  BSYNC B1 ;  /* 0x0000000000017941 */ /* 0x000fea0003800000 */
.L_x_54:
        /* <DEDUP_REMOVED lines=10> */
.L_x_57:
[----:B------:R-:W-:Y:S05]  /*2d60*/  BSYNC B1 ;  /* 0x0000000000017941 */ /* 0x000fea0003800000 */
.L_x_56:
        /* <DEDUP_REMOVED lines=9> */
.L_x_59:
[----:B------:R-:W-:Y:S05]  /*2e00*/  BSYNC B1 ;  /* 0x0000000000017941 */ /* 0x000fea0003800000 */
.L_x_58:
        /* <DEDUP_REMOVED lines=9> */
.L_x_61:
[----:B------:R-:W-:Y:S05]  /*2ea0*/  BSYNC B1 ;  /* 0x0000000000017941 */ /* 0x000fea0003800000 */
.L_x_60:
        /* <DEDUP_REMOVED lines=10> */
.L_x_63:
[----:B------:R-:W-:Y:S05]  /*2f50*/  BSYNC B1 ;  /* 0x0000000000017941 */ /* 0x000fea0003800000 */
.L_x_62:
        /* <DEDUP_REMOVED lines=10> */
.L_x_65:
[----:B------:R-:W-:Y:S05]  /*3000*/  BSYNC B1 ;  /* 0x0000000000017941 */ /* 0x000fea0003800000 */
.L_x_64:
        /* <DEDUP_REMOVED lines=9> */
.L_x_67:
[----:B------:R-:W-:Y:S05]  /*30a0*/  BSYNC B1 ;  /* 0x0000000000017941 */ /* 0x000fea0003800000 */
.L_x_66:
        /* <DEDUP_REMOVED lines=9> */
.L_x_69:
[----:B------:R-:W-:Y:S05]  /*3140*/  BSYNC B1 ;  /* 0x0000000000017941 */ /* 0x000fea0003800000 */
.L_x_68:
        /* <DEDUP_REMOVED lines=10> */
.L_x_71:
[----:B------:R-:W-:Y:S05]  /*31f0*/  BSYNC B1 ;  /* 0x0000000000017941 */ /* 0x000fea0003800000 */
.L_x_70:
        /* <DEDUP_REMOVED lines=10> */
.L_x_73:
[----:B------:R-:W-:Y:S05]  /*32a0*/  BSYNC B1 ;  /* 0x0000000000017941 */ /* 0x000fea0003800000 */
.L_x_72:
        /* <DEDUP_REMOVED lines=9> */
.L_x_75:
[----:B------:R-:W-:Y:S05]  /*3340*/  BSYNC B1 ;  /* 0x0000000000017941 */ /* 0x000fea0003800000 */
.L_x_74:
        /* <DEDUP_REMOVED lines=9> */
.L_x_77:
[----:B------:R-:W-:Y:S05]  /*33e0*/  BSYNC B1 ;  /* 0x0000000000017941 */ /* 0x000fea0003800000 */
.L_x_76:
        /* <DEDUP_REMOVED lines=10> */
.L_x_79:
[----:B------:R-:W-:Y:S05]  /*3490*/  BSYNC B1 ;  /* 0x0000000000017941 */ /* 0x000fea0003800000 */
.L_x_78:
        /* <DEDUP_REMOVED lines=10> */
.L_x_81:
[----:B------:R-:W-:Y:S05]  /*3540*/  BSYNC B1 ;  /* 0x0000000000017941 */ /* 0x000fea0003800000 */
.L_x_80:
        /* <DEDUP_REMOVED lines=9> */
.L_x_83:
[----:B------:R-:W-:Y:S05]  /*35e0*/  BSYNC B1 ;  /* 0x0000000000017941 */ /* 0x000fea0003800000 */
.L_x_82:
        /* <DEDUP_REMOVED lines=9> */
.L_x_85:
[----:B------:R-:W-:Y:S05]  /*3680*/  BSYNC B1 ;  /* 0x0000000000017941 */ /* 0x000fea0003800000 */
.L_x_84:
        /* <DEDUP_REMOVED lines=10> */
.L_x_87:
[----:B------:R-:W-:Y:S05]  /*3730*/  BSYNC B1 ;  /* 0x0000000000017941 */ /* 0x000fea0003800000 */
.L_x_86:
        /* <DEDUP_REMOVED lines=10> */
.L_x_89:
[----:B------:R-:W-:Y:S05]  /*37e0*/  BSYNC B1 ;  /* 0x0000000000017941 */ /* 0x000fea0003800000 */
.L_x_88:
        /* <DEDUP_REMOVED lines=9> */
.L_x_91:
[----:B------:R-:W-:Y:S05]  /*3880*/  BSYNC B1 ;  /* 0x0000000000017941 */ /* 0x000fea0003800000 */
.L_x_90:
        /* <DEDUP_REMOVED lines=9> */
.L_x_93:
[----:B------:R-:W-:Y:S05]  /*3920*/  BSYNC B1 ;  /* 0x0000000000017941 */ /* 0x000fea0003800000 */
.L_x_92:
        /* <DEDUP_REMOVED lines=10> */
.L_x_95:
[----:B------:R-:W-:Y:S05]  /*39d0*/  BSYNC B1 ;  /* 0x0000000000017941 */ /* 0x000fea0003800000 */
.L_x_94:
        /* <DEDUP_REMOVED lines=10> */
.L_x_97:
[----:B------:R-:W-:Y:S05]  /*3a80*/  BSYNC B1 ;  /* 0x0000000000017941 */ /* 0x000fea0003800000 */
.L_x_96:
        /* <DEDUP_REMOVED lines=9> */
.L_x_99:
[----:B------:R-:W-:Y:S05]  /*3b20*/  BSYNC B1 ;  /* 0x0000000000017941 */ /* 0x000fea0003800000 */
.L_x_98:
        /* <DEDUP_REMOVED lines=9> */
.L_x_101:
[----:B------:R-:W-:Y:S05]  /*3bc0*/  BSYNC B1 ;  /* 0x0000000000017941 */ /* 0x000fea0003800000 */
.L_x_100:
        /* <DEDUP_REMOVED lines=10> */
.L_x_103:
[----:B------:R-:W-:Y:S05]  /*3c70*/  BSYNC B1 ;  /* 0x0000000000017941 */ /* 0x000fea0003800000 */
.L_x_102:
        /* <DEDUP_REMOVED lines=10> */
.L_x_105:
[----:B------:R-:W-:Y:S05]  /*3d20*/  BSYNC B1 ;  /* 0x0000000000017941 */ /* 0x000fea0003800000 */
.L_x_104:
        /* <DEDUP_REMOVED lines=9> */
.L_x_107:
[----:B------:R-:W-:Y:S05]  /*3dc0*/  BSYNC B1 ;  /* 0x0000000000017941 */ /* 0x000fea0003800000 */
.L_x_106:
        /* <DEDUP_REMOVED lines=9> */
.L_x_109:
[----:B------:R-:W-:Y:S05]  /*3e60*/  BSYNC B1 ;  /* 0x0000000000017941 */ /* 0x000fea0003800000 */
.L_x_108:
        /* <DEDUP_REMOVED lines=10> */
.L_x_111:
[----:B------:R-:W-:Y:S05]  /*3f10*/  BSYNC B1 ;  /* 0x0000000000017941 */ /* 0x000fea0003800000 */
.L_x_110:
        /* <DEDUP_REMOVED lines=10> */
.L_x_113:
[----:B------:R-:W-:Y:S05]  /*3fc0*/  BSYNC B1 ;  /* 0x0000000000017941 */ /* 0x000fea0003800000 */
.L_x_112:
        /* <DEDUP_REMOVED lines=9> */
.L_x_115:
[----:B------:R-:W-:Y:S05]  /*4060*/  BSYNC B1 ;  /* 0x0000000000017941 */ /* 0x000fea0003800000 */
.L_x_114:
        /* <DEDUP_REMOVED lines=9> */
.L_x_117:
[----:B------:R-:W-:Y:S05]  /*4100*/  BSYNC B1 ;  /* 0x0000000000017941 */ /* 0x000fea0003800000 */
.L_x_116:
        /* <DEDUP_REMOVED lines=10> */
.L_x_119:
[----:B------:R-:W-:Y:S05]  /*41b0*/  BSYNC B1 ;  /* 0x0000000000017941 */ /* 0x000fea0003800000 */
.L_x_118:
        /* <DEDUP_REMOVED lines=10> */
.L_x_121:
[----:B------:R-:W-:Y:S05]  /*4260*/  BSYNC B1 ;  /* 0x0000000000017941 */ /* 0x000fea0003800000 */
.L_x_120:
        /* <DEDUP_REMOVED lines=9> */
.L_x_123:
[----:B------:R-:W-:Y:S05]  /*4300*/  BSYNC B1 ;  /* 0x0000000000017941 */ /* 0x000fea0003800000 */
.L_x_122:
        /* <DEDUP_REMOVED lines=9> */
.L_x_125:
[----:B------:R-:W-:Y:S05]  /*43a0*/  BSYNC B1 ;  /* 0x0000000000017941 */ /* 0x000fea0003800000 */
.L_x_124:
        /* <DEDUP_REMOVED lines=10> */
.L_x_127:
[----:B------:R-:W-:Y:S05]  /*4450*/  BSYNC B1 ;  /* 0x0000000000017941 */ /* 0x000fea0003800000 */
.L_x_126:
        /* <DEDUP_REMOVED lines=10> */
.L_x_129:
[----:B------:R-:W-:Y:S05]  /*4500*/  BSYNC B1 ;  /* 0x0000000000017941 */ /* 0x000fea0003800000 */
.L_x_128:
        /* <DEDUP_REMOVED lines=9> */
.L_x_131:
[----:B------:R-:W-:Y:S05]  /*45a0*/  BSYNC B1 ;  /* 0x0000000000017941 */ /* 0x000fea0003800000 */
.L_x_130:
        /* <DEDUP_REMOVED lines=9> */
.L_x_133:
[----:B------:R-:W-:Y:S05]  /*4640*/  BSYNC B1 ;  /* 0x0000000000017941 */ /* 0x000fea0003800000 */
.L_x_132:
        /* <DEDUP_REMOVED lines=10> */
.L_x_135:
[----:B------:R-:W-:Y:S05]  /*46f0*/  BSYNC B1 ;  /* 0x0000000000017941 */ /* 0x000fea0003800000 */
.L_x_134:
        /* <DEDUP_REMOVED lines=10> */
.L_x_137:
[----:B------:R-:W-:Y:S05]  /*47a0*/  BSYNC B1 ;  /* 0x0000000000017941 */ /* 0x000fea0003800000 */
.L_x_136:
        /* <DEDUP_REMOVED lines=9> */
.L_x_139:
[----:B------:R-:W-:Y:S05]  /*4840*/  BSYNC B1 ;  /* 0x0000000000017941 */ /* 0x000fea0003800000 */
.L_x_138:
        /* <DEDUP_REMOVED lines=9> */
.L_x_141:
[----:B------:R-:W-:Y:S05]  /*48e0*/  BSYNC B1 ;  /* 0x0000000000017941 */ /* 0x000fea0003800000 */
.L_x_140:
        /* <DEDUP_REMOVED lines=10> */
.L_x_143:
[----:B------:R-:W-:Y:S05]  /*4990*/  BSYNC B1 ;  /* 0x0000000000017941 */ /* 0x000fea0003800000 */
.L_x_142:
        /* <DEDUP_REMOVED lines=10> */
.L_x_145:
[----:B------:R-:W-:Y:S05]  /*4a40*/  BSYNC B1 ;  /* 0x0000000000017941 */ /* 0x000fea0003800000 */
.L_x_144:
        /* <DEDUP_REMOVED lines=9> */
.L_x_147:
[----:B------:R-:W-:Y:S05]  /*4ae0*/  BSYNC B1 ;  /* 0x0000000000017941 */ /* 0x000fea0003800000 */
.L_x_146:
        /* <DEDUP_REMOVED lines=9> */
.L_x_149:
[----:B------:R-:W-:Y:S05]  /*4b80*/  BSYNC B1 ;  /* 0x0000000000017941 */ /* 0x000fea0003800000 */
.L_x_148:
        /* <DEDUP_REMOVED lines=10> */
.L_x_151:
[----:B------:R-:W-:Y:S05]  /*4c30*/  BSYNC B1 ;  /* 0x0000000000017941 */ /* 0x000fea0003800000 */
.L_x_150:
[----:B-----5:R-:W-:Y:S01]  /*4c40*/  HADD2.F32 R5, -RZ, R24.H0_H0 ;  /* 0x20000018ff057230 */ /* 0x020fe20000004100 */
[----:B------:R-:W-:Y:S01]  /*4c50*/  ISETP.GT.AND P0, PT, R4, 0x79, PT ;  /* 0x000000790400780c */ /* 0x000fe20003f04270 */
[----:B------:R-:W-:Y:S01]  /*4c60*/  @P2 IMAD.MOV.U32 R4, RZ, RZ, R10 ;  /* 0x000000ffff042224 */ /* 0x000fe200078e000a */
[----:B------:R-:W-:Y:S02]  /*4c70*/  BSSY B1, `(.L_x_152) ;  /* 0x000000a000017945 */ /* 0x000fe40003800000 */
[----:B------:R-:W-:Y:S01]  /*4c80*/  FMUL R5, R5, R90 ;  /* 0x0000005a05057220 */ /* 0x000fe20000400000 */
[----:B------:R-:W-:-:S03]  /*4c90*/  ISETP.GT.AND P3, PT, R3, RZ, P0 ;  /* 0x000000ff0300720c */ /* 0x000fc60000764270 */
[----:B------:R-:W-:-:S05]  /*4ca0*/  FFMA R5, R84, R23, R5 ;  /* 0x0000001754057223 */ /* 0x000fca0000000005 */
[----:B------:R-:W-:-:S04]  /*4cb0*/  F2FP.F16.F32.PACK_AB R5, RZ, R5 ;  /* 0x00000005ff05723e */ /* 0x000fc800000000ff */
[----:B0-----:R-:W-:Y:S01]  /*4cc0*/  PRMT R14, R5, 0x7610, R14 ;  /* 0x00007610050e7816 */ /* 0x001fe2000000000e */
[----:B------:R-:W-:-:S05]  /*4cd0*/  @P2 IMAD.MOV.U32 R5, RZ, RZ, R11 ;  /* 0x000000ffff052224 */ /* 0x000fca00078e000b */
[----:B------:R0:W-:Y:S01]  /*4ce0*/  @P2 STG.E.U16 desc[UR38][R4.64+0xf0], R14 ;  /* 0x0000f00e04002986 */ /* 0x0001e2000c101526 */
[----:B------:R-:W-:Y:S05]  /*4cf0*/  @!P3 BRA `(.L_x_153) ;  /* 0x000000000004b947 */ /* 0x000fea0003800000 */
[----:B------:R0:W5:Y:S02]  /*4d00*/  LDG.E.LTC128B.U16 R24, desc[UR38][R6.64+0xf2] ;  /* 0x0000f22606187981 */ /* 0x000164000c1e1520 */
.L_x_153:
[----:B------:R-:W-:Y:S05]  /*4d10*/  BSYNC B1 ;  /* 0x0000000000017941 */ /* 0x000fea0003800000 */
.L_x_152:
        /* <DEDUP_REMOVED lines=9> */
.L_x_155:
[----:B------:R-:W-:Y:S05]  /*4db0*/  BSYNC B1 ;  /* 0x0000000000017941 */ /* 0x000fea0003800000 */
.L_x_154:
[----:B-----5:R-:W-:Y:S01]  /*4dc0*/  HADD2.F32 R5, -RZ, R24.H0_H0 ;  /* 0x20000018ff057230 */ /* 0x020fe20000004100 */
[----:B------:R-:W-:Y:S01]  /*4dd0*/  ISETP.GT.AND P0, PT, R3, 0x8, P0 ;  /* 0x000000080300780c */ /* 0x000fe20000704270 */
[----:B0-----:R-:W-:Y:S01]  /*4de0*/  @P1 IMAD.MOV.U32 R4, RZ, RZ, R12 ;  /* 0x000000ffff041224 */ /* 0x001fe200078e000c */
[----:B------:R-:W-:Y:S02]  /*4df0*/  BSSY B1, `(.L_x_156) ;  /* 0x0000009000017945 */ /* 0x000fe40003800000 */
[----:B------:R-:W-:-:S04]  /*4e00*/  FMUL R5, R5, R90 ;  /* 0x0000005a05057220 */ /* 0x000fc80000400000 */
[----:B------:R-:W-:-:S05]  /*4e10*/  FFMA R5, R86, R23, R5 ;  /* 0x0000001756057223 */ /* 0x000fca0000000005 */
[----:B------:R-:W-:-:S04]  /*4e20*/  F2FP.F16.F32.PACK_AB R5, RZ, R5 ;  /* 0x00000005ff05723e */ /* 0x000fc800000000ff */
[----:B-1-3--:R-:W-:Y:S01]  /*4e30*/  PRMT R6, R5, 0x7610, R6 ;  /* 0x0000761005067816 */ /* 0x00afe20000000006 */
[----:B------:R-:W-:-:S05]  /*4e40*/  @P1 IMAD.MOV.U32 R5, RZ, RZ, R13 ;  /* 0x000000ffff051224 */ /* 0x000fca00078e000d */
[----:B------:R0:W-:Y:S01]  /*4e50*/  @P1 STG.E.U16 desc[UR38][R4.64+0xf0], R6 ;  /* 0x0000f00604001986 */ /* 0x0001e2000c101526 */
[----:B------:R-:W-:Y:S05]  /*4e60*/  @!P0 BRA `(.L_x_157) ;  /* 0x0000000000048947 */ /* 0x000fea0003800000 */
[----:B------:R1:W5:Y:S02]  /*4e70*/  LDG.E.LTC128B.U16 R24, desc[UR38][R8.64+0xf2] ;  /* 0x0000f22608187981 */ /* 0x000364000c1e1520 */
.L_x_157:
[----:B------:R-:W-:Y:S05]  /*4e80*/  BSYNC B1 ;  /* 0x0000000000017941 */ /* 0x000fea0003800000 */
.L_x_156:
[----:B------:R-:W-:Y:S05]  /*4e90*/  @!P0 BRA `(.L_x_158) ;  /* 0x0000001000e88947 */ /* 0x000fea0003800000 */
[----:B-----5:R-:W-:-:S05]  /*4ea0*/  HADD2.F32 R3, -RZ, R24.H0_H0 ;  /* 0x20000018ff037230 */ /* 0x020fca0000004100 */
[----:B0-----:R-:W-:-:S04]  /*4eb0*/  FMUL R4, R3, R90 ;  /* 0x0000005a03047220 */ /* 0x001fc80000400000 */
[----:B------:R-:W-:-:S05]  /*4ec0*/  FFMA R4, R87, R23, R4 ;  /* 0x0000001757047223 */ /* 0x000fca0000000004 */
[----:B------:R-:W-:-:S05]  /*4ed0*/  F2FP.F16.F32.PACK_AB R4, RZ, R4 ;  /* 0x00000004ff04723e */ /* 0x000fca00000000ff */
[----:B------:R3:W-:Y:S01]  /*4ee0*/  STG.E.U16 desc[UR38][R12.64+0xf2], R4 ;  /* 0x0000f2040c007986 */ /* 0x0007e2000c101526 */
[----:B------:R-:W-:Y:S05]  /*4ef0*/  BRA `(.L_x_158) ;  /* 0x0000001000d07947 */ /* 0x000fea0003800000 */
.L_x_33:
[----:B------:R-:W-:Y:S01]  /*4f00*/  ISETP.GT.AND P3, PT, R4, 0x1, PT ;  /* 0x000000010400780c */ /* 0x000fe20003f64270 */
[----:B------:R-:W-:Y:S01]  /*4f10*/  ULDC.64 UR4, c[0x0][0x5c0] ;  /* 0x0001700000047ab9 */ /* 0x000fe20000000a00 */
[-C--:B------:R-:W-:Y:S01]  /*4f20*/  FMUL R24, R24, R23.reuse ;  /* 0x0000001718187220 */ /* 0x080fe20000400000 */
[----:B------:R-:W-:Y:S01]  /*4f30*/  LEA R6, P4, R106, UR4, 0x1 ;  /* 0x000000046a067c11 */ /* 0x000fe2000f8808ff */
[-C--:B------:R-:W-:Y:S01]  /*4f40*/  FMUL R25, R25, R23.reuse ;  /* 0x0000001719197220 */ /* 0x080fe20000400000 */
[----:B------:R-:W-:Y:S01]  /*4f50*/  ISETP.GT.AND P0, PT, R3, RZ, P3 ;  /* 0x000000ff0300720c */ /* 0x000fe20001f04270 */
[-C--:B------:R-:W-:Y:S01]  /*4f60*/  FMUL R26, R26, R23.reuse ;  /* 0x000000171a1a7220 */ /* 0x080fe20000400000 */
[----:B------:R-:W-:Y:S01]  /*4f70*/  F2FP.F16.F32.PACK_AB R24, RZ, R24 ;  /* 0x00000018ff18723e */ /* 0x000fe200000000ff */
[-C--:B------:R-:W-:Y:S01]  /*4f80*/  FMUL R27, R27, R23.reuse ;  /* 0x000000171b1b7220 */ /* 0x080fe20000400000 */
[----:B------:R-:W-:Y:S01]  /*4f90*/  LEA.HI.X R7, R106, UR5, R103, 0x1, P4 ;  /* 0x000000056a077c11 */ /* 0x000fe2000a0f0c67 */
[----:B------:R-:W-:Y:S01]  /*4fa0*/  FMUL R28, R28, R23 ;  /* 0x000000171c1c7220 */ /* 0x000fe20000400000 */
[----:B------:R-:W-:Y:S01]  /*4fb0*/  F2FP.F16.F32.PACK_AB R25, RZ, R25 ;  /* 0x00000019ff19723e */ /* 0x000fe200000000ff */
[-C--:B------:R-:W-:Y:S01]  /*4fc0*/  FMUL R29, R29, R23.reuse ;  /* 0x000000171d1d7220 */ /* 0x080fe20000400000 */
[----:B------:R-:W-:Y:S01]  /*4fd0*/  ISETP.GT.AND P2, PT, R3, 0x8, P2 ;  /* 0x000000080300780c */ /* 0x000fe20001744270 */
[----:B------:R-:W-:Y:S01]  /*4fe0*/  @P1 STG.E.U16 desc[UR38][R6.64], R24 ;  /* 0x0000001806001986 */ /* 0x000fe2000c101526 */
[----:B------:R-:W-:Y:S01]  /*4ff0*/  ISETP.GT.AND P1, PT, R4, 0x8, PT ;  /* 0x000000080400780c */ /* 0x000fe20003f24270 */
[-C--:B------:R-:W-:Y:S01]  /*5000*/  FMUL R30, R30, R23.reuse ;  /* 0x000000171e1e7220 */ /* 0x080fe20000400000 */
[C---:B------:R-:W-:Y:S01]  /*5010*/  SHF.L.U64.HI R5, R91.reuse, 0x1, R92 ;  /* 0x000000015b057819 */ /* 0x040fe2000001025c */
[----:B------:R-:W-:Y:S01]  /*5020*/  @P0 STG.E.U16 desc[UR38][R6.64+0x2], R25 ;  /* 0x0000021906000986 */ /* 0x000fe2000c101526 */
[----:B------:R-:W-:Y:S01]  /*5030*/  LEA R8, P5, R91, R6, 0x1 ;  /* 0x000000065b087211 */ /* 0x000fe200078a08ff */
[-C--:B------:R-:W-:Y:S01]  /*5040*/  FMUL R31, R31, R23.reuse ;  /* 0x000000171f1f7220 */ /* 0x080fe20000400000 */
[----:B------:R-:W-:Y:S01]  /*5050*/  ISETP.GT.AND P3, PT, R3, 0x8, P3 ;  /* 0x000000080300780c */ /* 0x000fe20001f64270 */
[-C--:B------:R-:W-:Y:S01]  /*5060*/  FMUL R32, R32, R23.reuse ;  /* 0x0000001720207220 */ /* 0x080fe20000400000 */
[----:B------:R-:W-:Y:S01]  /*5070*/  ISETP.GT.AND P0, PT, R4, 0x9, PT ;  /* 0x000000090400780c */ /* 0x000fe20003f04270 */
[----:B------:R-:W-:Y:S01]  /*5080*/  IMAD.X R9, R5, 0x1, R7, P5 ;  /* 0x0000000105097824 */ /* 0x000fe200028e0607 */
[----:B------:R-:W-:Y:S01]  /*5090*/  ISETP.GT.AND P4, PT, R3, RZ, P1 ;  /* 0x000000ff0300720c */ /* 0x000fe20000f84270 */
[-C--:B------:R-:W-:Y:S01]  /*50a0*/  FMUL R33, R33, R23.reuse ;  /* 0x0000001721217220 */ /* 0x080fe20000400000 */
[----:B------:R-:W-:Y:S01]  /*50b0*/  F2FP.F16.F32.PACK_AB R26, RZ, R26 ;  /* 0x0000001aff1a723e */ /* 0x000fe200000000ff */
[-C--:B------:R-:W-:Y:S01]  /*50c0*/  FMUL R34, R34, R23.reuse ;  /* 0x0000001722227220 */ /* 0x080fe20000400000 */
[----:B------:R-:W-:Y:S01]  /*50d0*/  ISETP.GT.AND P5, PT, R3, RZ, P0 ;  /* 0x000000ff0300720c */ /* 0x000fe200007a4270 */
[----:B------:R-:W-:Y:S01]  /*50e0*/  FMUL R35, R35, R23 ;  /* 0x0000001723237220 */ /* 0x000fe20000400000 */
[----:B------:R-:W-:Y:S01]  /*50f0*/  F2FP.F16.F32.PACK_AB R27, RZ, R27 ;  /* 0x0000001bff1b723e */ /* 0x000fe200000000ff */
[----:B------:R-:W-:Y:S01]  /*5100*/  @P2 STG.E.U16 desc[UR38][R8.64], R26 ;  /* 0x0000001a08002986 */ /* 0x000fe2000c101526 */
[----:B------:R-:W-:Y:S01]  /*5110*/  F2FP.F16.F32.PACK_AB R28, RZ, R28 ;  /* 0x0000001cff1c723e */ /* 0x000fe200000000ff */
[-C--:B------:R-:W-:Y:S01]  /*5120*/  FMUL R36, R36, R23.reuse ;  /* 0x0000001724247220 */ /* 0x080fe20000400000 */
[----:B------:R-:W-:Y:S01]  /*5130*/  ISETP.GT.AND P2, PT, R3, 0x8, P1 ;  /* 0x000000080300780c */ /* 0x000fe20000f44270 */
[----:B------:R-:W-:Y:S01]  /*5140*/  @P3 STG.E.U16 desc[UR38][R8.64+0x2], R27 ;  /* 0x0000021b08003986 */ /* 0x000fe2000c101526 */
[----:B------:R-:W-:Y:S01]  /*5150*/  ISETP.GT.AND P1, PT, R4, 0x10, PT ;  /* 0x000000100400780c */ /* 0x000fe20003f24270 */
[----:B------:R-:W-:Y:S01]  /*5160*/  FMUL R37, R37, R23 ;  /* 0x0000001725257220 */ /* 0x000fe20000400000 */
[----:B------:R-:W-:Y:S01]  /*5170*/  F2FP.F16.F32.PACK_AB R29, RZ, R29 ;  /* 0x0000001dff1d723e */ /* 0x000fe200000000ff */
[----:B------:R-:W-:Y:S01]  /*5180*/  @P4 STG.E.U16 desc[UR38][R6.64+0x10], R28 ;  /* 0x0000101c06004986 */ /* 0x000fe2000c101526 */
[C---:B------:R-:W-:Y:S01]  /*5190*/  ISETP.GT.AND P3, PT, R3.reuse, 0x8, P0 ;  /* 0x000000080300780c */ /* 0x040fe20000764270 */
[-C--:B------:R-:W-:Y:S01]  /*51a0*/  FMUL R38, R38, R23.reuse ;  /* 0x0000001726267220 */ /* 0x080fe20000400000 */
[----:B------:R-:W-:Y:S01]  /*51b0*/  ISETP.GT.AND P0, PT, R4, 0x11, PT ;  /* 0x000000110400780c */ /* 0x000fe20003f04270 */
[----:B------:R-:W-:Y:S01]  /*51c0*/  @P5 STG.E.U16 desc[UR38][R6.64+0x12], R29 ;  /* 0x0000121d06005986 */ /* 0x000fe2000c101526 */
        /* <DEDUP_REMOVED lines=161> */
[----:B------:R-:W-:Y:S01]  /*5be0*/  FMUL R87, R87, R23 ;  /* 0x0000001757577220 */ /* 0x000fe20000400000 */
[----:B------:R-:W-:-:S02]  /*5bf0*/  F2FP.F16.F32.PACK_AB R62, RZ, R62 ;  /* 0x0000003eff3e723e */ /* 0x000fc400000000ff */
[C---:B------:R-:W-:Y:S02]  /*5c00*/  ISETP.GT.AND P5, PT, R3.reuse, RZ, P0 ;  /* 0x000000ff0300720c */ /* 0x040fe400007a4270 */
[----:B------:R-:W-:Y:S01]  /*5c10*/  F2FP.F16.F32.PACK_AB R63, RZ, R63 ;  /* 0x0000003fff3f723e */ /* 0x000fe200000000ff */
[----:B------:R-:W-:Y:S01]  /*5c20*/  @P2 STG.E.U16 desc[UR38][R8.64+0x90], R62 ;  /* 0x0000903e08002986 */ /* 0x000fe2000c101526 */
[----:B------:R-:W-:Y:S02]  /*5c30*/  F2FP.F16.F32.PACK_AB R64, RZ, R64 ;  /* 0x00000040ff40723e */ /* 0x000fe400000000ff */
[C---:B------:R-:W-:Y:S01]  /*5c40*/  ISETP.GT.AND P2, PT, R3.reuse, 0x8, P1 ;  /* 0x000000080300780c */ /* 0x040fe20000f44270 */
[----:B------:R-:W-:Y:S01]  /*5c50*/  @P3 STG.E.U16 desc[UR38][R8.64+0x92], R63 ;  /* 0x0000923f08003986 */ /* 0x000fe2000c101526 */
[----:B------:R-:W-:Y:S02]  /*5c60*/  ISETP.GT.AND P1, PT, R4, 0x58, PT ;  /* 0x000000580400780c */ /* 0x000fe40003f24270 */
[----:B------:R-:W-:Y:S01]  /*5c70*/  F2FP.F16.F32.PACK_AB R65, RZ, R65 ;  /* 0x00000041ff41723e */ /* 0x000fe200000000ff */
[----:B------:R-:W-:Y:S01]  /*5c80*/  @P4 STG.E.U16 desc[UR38][R6.64+0xa0], R64 ;  /* 0x0000a04006004986 */ /* 0x000fe2000c101526 */
[----:B------:R-:W-:-:S02]  /*5c90*/  ISETP.GT.AND P3, PT, R3, 0x8, P0 ;  /* 0x000000080300780c */ /* 0x000fc40000764270 */
[----:B------:R-:W-:Y:S01]  /*5ca0*/  ISETP.GT.AND P0, PT, R4, 0x59, PT ;  /* 0x000000590400780c */ /* 0x000fe20003f04270 */
[----:B------:R-:W-:Y:S01]  /*5cb0*/  @P5 STG.E.U16 desc[UR38][R6.64+0xa2], R65 ;  /* 0x0000a24106005986 */ /* 0x000fe2000c101526 */
[C---:B------:R-:W-:Y:S02]  /*5cc0*/  ISETP.GT.AND P4, PT, R3.reuse, RZ, P1 ;  /* 0x000000ff0300720c */ /* 0x040fe40000f84270 */
[----:B------:R-:W-:Y:S02]  /*5cd0*/  F2FP.F16.F32.PACK_AB R66, RZ, R66 ;  /* 0x00000042ff42723e */ /* 0x000fe400000000ff */
[----:B------:R-:W-:Y:S02]  /*5ce0*/  ISETP.GT.AND P5, PT, R3, RZ, P0 ;  /* 0x000000ff0300720c */ /* 0x000fe400007a4270 */
[----:B------:R-:W-:Y:S01]  /*5cf0*/  F2FP.F16.F32.PACK_AB R67, RZ, R67 ;  /* 0x00000043ff43723e */ /* 0x000fe200000000ff */
[----:B------:R-:W-:Y:S01]  /*5d00*/  @P2 STG.E.U16 desc[UR38][R8.64+0xa0], R66 ;  /* 0x0000a04208002986 */ /* 0x000fe2000c101526 */
[----:B------:R-:W-:-:S02]  /*5d10*/  F2FP.F16.F32.PACK_AB R68, RZ, R68 ;  /* 0x00000044ff44723e */ /* 0x000fc400000000ff */
[C---:B------:R-:W-:Y:S01]  /*5d20*/  ISETP.GT.AND P2, PT, R3.reuse, 0x8, P1 ;  /* 0x000000080300780c */ /* 0x040fe20000f44270 */
[----:B------:R-:W-:Y:S01]  /*5d30*/  @P3 STG.E.U16 desc[UR38][R8.64+0xa2], R67 ;  /* 0x0000a24308003986 */ /* 0x000fe2000c101526 */
[C---:B------:R-:W-:Y:S02]  /*5d40*/  ISETP.GT.AND P1, PT, R4.reuse, 0x60, PT ;  /* 0x000000600400780c */ /* 0x040fe40003f24270 */
[----:B------:R-:W-:Y:S01]  /*5d50*/  F2FP.F16.F32.PACK_AB R69, RZ, R69 ;  /* 0x00000045ff45723e */ /* 0x000fe200000000ff */
[----:B------:R-:W-:Y:S01]  /*5d60*/  @P4 STG.E.U16 desc[UR38][R6.64+0xb0], R68 ;  /* 0x0000b04406004986 */ /* 0x000fe2000c101526 */
[C---:B------:R-:W-:Y:S02]  /*5d70*/  ISETP.GT.AND P3, PT, R3.reuse, 0x8, P0 ;  /* 0x000000080300780c */ /* 0x040fe40000764270 */
[----:B------:R-:W-:Y:S01]  /*5d80*/  ISETP.GT.AND P0, PT, R4, 0x61, PT ;  /* 0x000000610400780c */ /* 0x000fe20003f04270 */
[----:B------:R-:W-:Y:S01]  /*5d90*/  @P5 STG.E.U16 desc[UR38][R6.64+0xb2], R69 ;  /* 0x0000b24506005986 */ /* 0x000fe2000c101526 */
[----:B------:R-:W-:-:S02]  /*5da0*/  ISETP.GT.AND P4, PT, R3, RZ, P1 ;  /* 0x000000ff0300720c */ /* 0x000fc40000f84270 */
[C---:B------:R-:W-:Y:S02]  /*5db0*/  ISETP.GT.AND P5, PT, R3.reuse, RZ, P0 ;  /* 0x000000ff0300720c */ /* 0x040fe400007a4270 */
[----:B------:R-:W-:Y:S02]  /*5dc0*/  F2FP.F16.F32.PACK_AB R70, RZ, R70 ;  /* 0x00000046ff46723e */ /* 0x000fe400000000ff */
[----:B------:R-:W-:Y:S02]  /*5dd0*/  F2FP.F16.F32.PACK_AB R71, RZ, R71 ;  /* 0x00000047ff47723e */ /* 0x000fe400000000ff */
[----:B------:R-:W-:Y:S01]  /*5de0*/  F2FP.F16.F32.PACK_AB R72, RZ, R72 ;  /* 0x00000048ff48723e */ /* 0x000fe200000000ff */
[----:B------:R-:W-:Y:S01]  /*5df0*/  @P2 STG.E.U16 desc[UR38][R8.64+0xb0], R70 ;  /* 0x0000b04608002986 */ /* 0x000fe2000c101526 */
[----:B------:R-:W-:Y:S02]  /*5e00*/  F2FP.F16.F32.PACK_AB R73, RZ, R73 ;  /* 0x00000049ff49723e */ /* 0x000fe400000000ff */
[C---:B------:R-:W-:Y:S01]  /*5e10*/  ISETP.GT.AND P1, PT, R3.reuse, 0x8, P1 ;  /* 0x000000080300780c */ /* 0x040fe20000f24270 */
[----:B------:R-:W-:Y:S01]  /*5e20*/  @P3 STG.E.U16 desc[UR38][R8.64+0xb2], R71 ;  /* 0x0000b24708003986 */ /* 0x000fe2000c101526 */
[----:B------:R-:W-:-:S02]  /*5e30*/  ISETP.GT.AND P2, PT, R3, 0x8, P0 ;  /* 0x000000080300780c */ /* 0x000fc40000744270 */
[C---:B------:R-:W-:Y:S01]  /*5e40*/  ISETP.GT.AND P0, PT, R4.reuse, 0x69, PT ;  /* 0x000000690400780c */ /* 0x040fe20003f04270 */
[----:B------:R-:W-:Y:S01]  /*5e50*/  @P4 STG.E.U16 desc[UR38][R6.64+0xc0], R72 ;  /* 0x0000c04806004986 */ /* 0x000fe2000c101526 */
[----:B------:R-:W-:Y:S02]  /*5e60*/  ISETP.GT.AND P4, PT, R4, 0x68, PT ;  /* 0x000000680400780c */ /* 0x000fe40003f84270 */
[----:B------:R-:W-:Y:S01]  /*5e70*/  F2FP.F16.F32.PACK_AB R74, RZ, R74 ;  /* 0x0000004aff4a723e */ /* 0x000fe200000000ff */
[----:B------:R-:W-:Y:S01]  /*5e80*/  @P5 STG.E.U16 desc[UR38][R6.64+0xc2], R73 ;  /* 0x0000c24906005986 */ /* 0x000fe2000c101526 */
[C---:B------:R-:W-:Y:S02]  /*5e90*/  ISETP.GT.AND P5, PT, R3.reuse, RZ, P4 ;  /* 0x000000ff0300720c */ /* 0x040fe400027a4270 */
[----:B------:R-:W-:Y:S01]  /*5ea0*/  ISETP.GT.AND P3, PT, R3, RZ, P0 ;  /* 0x000000ff0300720c */ /* 0x000fe20000764270 */
[----:B------:R-:W-:Y:S01]  /*5eb0*/  @P1 STG.E.U16 desc[UR38][R8.64+0xc0], R74 ;  /* 0x0000c04a08001986 */ /* 0x000fe2000c101526 */
[----:B------:R-:W-:-:S02]  /*5ec0*/  F2FP.F16.F32.PACK_AB R75, RZ, R75 ;  /* 0x0000004bff4b723e */ /* 0x000fc400000000ff */
[----:B------:R-:W-:Y:S02]  /*5ed0*/  F2FP.F16.F32.PACK_AB R76, RZ, R76 ;  /* 0x0000004cff4c723e */ /* 0x000fe400000000ff */
[C---:B------:R-:W-:Y:S01]  /*5ee0*/  ISETP.GT.AND P4, PT, R3.reuse, 0x8, P4 ;  /* 0x000000080300780c */ /* 0x040fe20002784270 */
[----:B------:R-:W-:Y:S01]  /*5ef0*/  @P2 STG.E.U16 desc[UR38][R8.64+0xc2], R75 ;  /* 0x0000c24b08002986 */ /* 0x000fe2000c101526 */
[----:B------:R-:W-:Y:S02]  /*5f00*/  F2FP.F16.F32.PACK_AB R77, RZ, R77 ;  /* 0x0000004dff4d723e */ /* 0x000fe400000000ff */
[C---:B------:R-:W-:Y:S01]  /*5f10*/  ISETP.GT.AND P2, PT, R4.reuse, 0x71, PT ;  /* 0x000000710400780c */ /* 0x040fe20003f44270 */
[----:B------:R-:W-:Y:S01]  /*5f20*/  @P5 STG.E.U16 desc[UR38][R6.64+0xd0], R76 ;  /* 0x0000d04c06005986 */ /* 0x000fe2000c101526 */
[----:B------:R-:W-:Y:S02]  /*5f30*/  ISETP.GT.AND P5, PT, R3, 0x8, P0 ;  /* 0x000000080300780c */ /* 0x000fe400007a4270 */
[C---:B------:R-:W-:Y:S01]  /*5f40*/  ISETP.GT.AND P1, PT, R4.reuse, 0x78, PT ;  /* 0x000000780400780c */ /* 0x040fe20003f24270 */
[----:B------:R-:W-:Y:S01]  /*5f50*/  @P3 STG.E.U16 desc[UR38][R6.64+0xd2], R77 ;  /* 0x0000d24d06003986 */ /* 0x000fe2000c101526 */
[----:B------:R-:W-:-:S02]  /*5f60*/  ISETP.GT.AND P3, PT, R4, 0x70, PT ;  /* 0x000000700400780c */ /* 0x000fc40003f64270 */
[----:B------:R-:W-:Y:S01]  /*5f70*/  ISETP.GT.AND P0, PT, R4, 0x79, PT ;  /* 0x000000790400780c */ /* 0x000fe20003f04270 */
[----:B------:R-:W-:Y:S01]  /*5f80*/  @P4 IMAD.MOV.U32 R4, RZ, RZ, R8 ;  /* 0x000000ffff044224 */ /* 0x000fe200078e0008 */
[----:B------:R-:W-:Y:S01]  /*5f90*/  F2FP.F16.F32.PACK_AB R78, RZ, R78 ;  /* 0x0000004eff4e723e */ /* 0x000fe200000000ff */
[----:B------:R-:W-:Y:S01]  /*5fa0*/  @P4 IMAD.MOV.U32 R5, RZ, RZ, R9 ;  /* 0x000000ffff054224 */ /* 0x000fe200078e0009 */
[----:B------:R-:W-:Y:S02]  /*5fb0*/  F2FP.F16.F32.PACK_AB R79, RZ, R79 ;  /* 0x0000004fff4f723e */ /* 0x000fe400000000ff */
[----:B------:R-:W-:Y:S02]  /*5fc0*/  F2FP.F16.F32.PACK_AB R80, RZ, R80 ;  /* 0x00000050ff50723e */ /* 0x000fe400000000ff */
[----:B------:R0:W-:Y:S01]  /*5fd0*/  @P4 STG.E.U16 desc[UR38][R4.64+0xd0], R78 ;  /* 0x0000d04e04004986 */ /* 0x0001e2000c101526 */
[----:B------:R-:W-:Y:S02]  /*5fe0*/  ISETP.GT.AND P4, PT, R3, RZ, P2 ;  /* 0x000000ff0300720c */ /* 0x000fe40001784270 */
[----:B------:R-:W-:-:S02]  /*5ff0*/  F2FP.F16.F32.PACK_AB R81, RZ, R81 ;  /* 0x00000051ff51723e */ /* 0x000fc400000000ff */
[----:B------:R-:W-:Y:S02]  /*6000*/  ISETP.GT.AND P2, PT, R3, 0x8, P2 ;  /* 0x000000080300780c */ /* 0x000fe40001744270 */
[----:B------:R-:W-:Y:S02]  /*6010*/  F2FP.F16.F32.PACK_AB R82, RZ, R82 ;  /* 0x00000052ff52723e */ /* 0x000fe400000000ff */
[----:B------:R-:W-:Y:S02]  /*6020*/  F2FP.F16.F32.PACK_AB R83, RZ, R83 ;  /* 0x00000053ff53723e */ /* 0x000fe400000000ff */
[----:B------:R-:W-:Y:S01]  /*6030*/  F2FP.F16.F32.PACK_AB R84, RZ, R84 ;  /* 0x00000054ff54723e */ /* 0x000fe200000000ff */
[----:B0-----:R-:W-:Y:S01]  /*6040*/  @P5 IMAD.MOV.U32 R4, RZ, RZ, R8 ;  /* 0x000000ffff045224 */ /* 0x001fe200078e0008 */
[----:B------:R-:W-:Y:S01]  /*6050*/  F2FP.F16.F32.PACK_AB R85, RZ, R85 ;  /* 0x00000055ff55723e */ /* 0x000fe200000000ff */
[----:B------:R-:W-:Y:S01]  /*6060*/  @P5 IMAD.MOV.U32 R5, RZ, RZ, R9 ;  /* 0x000000ffff055224 */ /* 0x000fe200078e0009 */
[----:B------:R-:W-:-:S02]  /*6070*/  F2FP.F16.F32.PACK_AB R86, RZ, R86 ;  /* 0x00000056ff56723e */ /* 0x000fc400000000ff */
[----:B------:R-:W-:Y:S02]  /*6080*/  F2FP.F16.F32.PACK_AB R87, RZ, R87 ;  /* 0x00000057ff57723e */ /* 0x000fe400000000ff */
[----:B------:R0:W-:Y:S01]  /*6090*/  @P5 STG.E.U16 desc[UR38][R4.64+0xd2], R79 ;  /* 0x0000d24f04005986 */ /* 0x0001e2000c101526 */
[C---:B------:R-:W-:Y:S02]  /*60a0*/  ISETP.GT.AND P5, PT, R3.reuse, RZ, P3 ;  /* 0x000000ff0300720c */ /* 0x040fe40001fa4270 */
[----:B------:R-:W-:-:S11]  /*60b0*/  ISETP.GT.AND P3, PT, R3, 0x8, P3 ;  /* 0x000000080300780c */ /* 0x000fd60001f64270 */
[----:B0-----:R-:W-:Y:S02]  /*60c0*/  @P5 IMAD.MOV.U32 R4, RZ, RZ, R6 ;  /* 0x000000ffff045224 */ /* 0x001fe400078e0006 */
[----:B------:R-:W-:-:S05]  /*60d0*/  @P5 IMAD.MOV.U32 R5, RZ, RZ, R7 ;  /* 0x000000ffff055224 */ /* 0x000fca00078e0007 */
[----:B------:R0:W-:Y:S01]  /*60e0*/  @P5 STG.E.U16 desc[UR38][R4.64+0xe0], R80 ;  /* 0x0000e05004005986 */ /* 0x0001e2000c101526 */
[C---:B------:R-:W-:Y:S02]  /*60f0*/  ISETP.GT.AND P5, PT, R3.reuse, RZ, P0 ;  /* 0x000000ff0300720c */ /* 0x040fe400007a4270 */
[----:B------:R-:W-:Y:S01]  /*6100*/  ISETP.GT.AND P0, PT, R3, 0x8, P0 ;  /* 0x000000080300780c */ /* 0x000fe20000704270 */
[----:B0-----:R-:W-:Y:S02]  /*6110*/  @P4 IMAD.MOV.U32 R4, RZ, RZ, R6 ;  /* 0x000000ffff044224 */ /* 0x001fe400078e0006 */
[----:B------:R-:W-:-:S05]  /*6120*/  @P4 IMAD.MOV.U32 R5, RZ, RZ, R7 ;  /* 0x000000ffff054224 */ /* 0x000fca00078e0007 */
[----:B------:R0:W-:Y:S01]  /*6130*/  @P4 STG.E.U16 desc[UR38][R4.64+0xe2], R81 ;  /* 0x0000e25104004986 */ /* 0x0001e2000c101526 */
[C---:B------:R-:W-:Y:S02]  /*6140*/  ISETP.GT.AND P4, PT, R3.reuse, RZ, P1 ;  /* 0x000000ff0300720c */ /* 0x040fe40000f84270 */
[----:B------:R-:W-:Y:S01]  /*6150*/  ISETP.GT.AND P1, PT, R3, 0x8, P1 ;  /* 0x000000080300780c */ /* 0x000fe20000f24270 */
[----:B0-----:R-:W-:Y:S02]  /*6160*/  @P3 IMAD.MOV.U32 R4, RZ, RZ, R8 ;  /* 0x000000ffff043224 */ /* 0x001fe400078e0008 */
[----:B------:R-:W-:-:S05]  /*6170*/  @P3 IMAD.MOV.U32 R5, RZ, RZ, R9 ;  /* 0x000000ffff053224 */ /* 0x000fca00078e0009 */
[----:B------:R0:W-:Y:S02]  /*6180*/  @P3 STG.E.U16 desc[UR38][R4.64+0xe0], R82 ;  /* 0x0000e05204003986 */ /* 0x0001e4000c101526 */
[----:B0-----:R-:W-:Y:S02]  /*6190*/  @P2 IMAD.MOV.U32 R4, RZ, RZ, R8 ;  /* 0x000000ffff042224 */ /* 0x001fe400078e0008 */
[----:B------:R-:W-:-:S05]  /*61a0*/  @P2 IMAD.MOV.U32 R5, RZ, RZ, R9 ;  /* 0x000000ffff052224 */ /* 0x000fca00078e0009 */
[----:B------:R0:W-:Y:S02]  /*61b0*/  @P2 STG.E.U16 desc[UR38][R4.64+0xe2], R83 ;  /* 0x0000e25304002986 */ /* 0x0001e4000c101526 */
[----:B0-----:R-:W-:Y:S02]  /*61c0*/  @P4 IMAD.MOV.U32 R4, RZ, RZ, R6 ;  /* 0x000000ffff044224 */ /* 0x001fe400078e0006 */
[----:B------:R-:W-:-:S05]  /*61d0*/  @P4 IMAD.MOV.U32 R5, RZ, RZ, R7 ;  /* 0x000000ffff054224 */ /* 0x000fca00078e0007 */
[----:B------:R0:W-:Y:S04]  /*61e0*/  @P4 STG.E.U16 desc[UR38][R4.64+0xf0], R84 ;  /* 0x0000f05404004986 */ /* 0x0001e8000c101526 */
[----:B------:R1:W-:Y:S01]  /*61f0*/  @P5 STG.E.U16 desc[UR38][R6.64+0xf2], R85 ;  /* 0x0000f25506005986 */ /* 0x0003e2000c101526 */
[----:B0-----:R-:W-:Y:S02]  /*6200*/  @P1 IMAD.MOV.U32 R4, RZ, RZ, R8 ;  /* 0x000000ffff041224 */ /* 0x001fe400078e0008 */
[----:B------:R-:W-:-:S05]  /*6210*/  @P1 IMAD.MOV.U32 R5, RZ, RZ, R9 ;  /* 0x000000ffff051224 */ /* 0x000fca00078e0009 */
[----:B------:R1:W-:Y:S04]  /*6220*/  @P1 STG.E.U16 desc[UR38][R4.64+0xf0], R86 ;  /* 0x0000f05604001986 */ /* 0x0003e8000c101526 */
[----:B------:R1:W-:Y:S02]  /*6230*/  @P0 STG.E.U16 desc[UR38][R8.64+0xf2], R87 ;  /* 0x0000f25708000986 */ /* 0x0003e4000c101526 */
.L_x_158:
[----:B------:R-:W-:Y:S05]  /*6240*/  BSYNC B0 ;  /* 0x0000000000007941 */ /* 0x000fea0003800000 */
.L_x_32:
[----:B------:R-:W-:Y:S01]  /*6250*/  IADD3 R16, P0, R16, UR36, RZ ;  /* 0x0000002410107c10 */ /* 0x000fe2000ff1e0ff */
[----:B------:R-:W-:Y:S01]  /*6260*/  ULDC.64 UR4, c[0x0][0x650] ;  /* 0x0001940000047ab9 */ /* 0x000fe20000000a00 */
[----:B------:R-:W-:Y:S01]  /*6270*/  PRMT R3, RZ, 0x7610, R3 ;  /* 0x00007610ff037816 */ /* 0x000fe20000000003 */
[----:B------:R-:W-:Y:S01]  /*6280*/  IMAD.MOV.U32 R100, RZ, RZ, -0x1 ;  /* 0xffffffffff647424 */ /* 0x000fe200078e00ff */
[----:B------:R-:W-:Y:S01]  /*6290*/  IADD3.X R17, R17, UR42, RZ, P0, !PT ;  /* 0x0000002a11117c10 */ /* 0x000fe200087fe4ff */
[----:B------:R-:W-:Y:S01]  /*62a0*/  IMAD.MOV.U32 R101, RZ, RZ, -0x1 ;  /* 0xffffffffff657424 */ /* 0x000fe200078e00ff */
[----:B------:R-:W-:-:S04]  /*62b0*/  ISETP.GE.U32.AND P0, PT, R16, UR4, PT ;  /* 0x0000000410007c0c */ /* 0x000fc8000bf06070 */
[----:B------:R-:W-:-:S13]  /*62c0*/  ISETP.GE.U32.AND.EX P0, PT, R17, UR5, PT, P0 ;  /* 0x0000000511007c0c */ /* 0x000fda000bf06100 */
[----:B------:R-:W-:Y:S05]  /*62d0*/  @P0 BRA `(.L_x_159) ;  /* 0x00000004004c0947 */ /* 0x000fea0003800000 */
[----:B------:R-:W0:Y:S01]  /*62e0*/  LDC.64 R10, c[0x0][0x628] ;  /* 0x00018a00ff0a7b82 */ /* 0x000e220000000a00 */
[----:B---3--:R-:W3:Y:S01]  /*62f0*/  S2R R12, SR_CTAID.X ;  /* 0x00000000000c7919 */ /* 0x008ee20000002500 */
[----:B-12-4-:R-:W-:Y:S02]  /*6300*/  IMAD.MOV.U32 R8, RZ, RZ, R16 ;  /* 0x000000ffff087224 */ /* 0x016fe400078e0010 */
[----:B------:R-:W-:Y:S01]  /*6310*/  IMAD.MOV.U32 R9, RZ, RZ, R17 ;  /* 0x000000ffff097224 */ /* 0x000fe200078e0011 */
[----:B------:R-:W1:Y:S03]  /*6320*/  S2R R20, SR_CTAID.Y ;  /* 0x0000000000147919 */ /* 0x000e660000002600 */
[----:B------:R-:W2:Y:S08]  /*6330*/  LDC R0, c[0x0][0x630] ;  /* 0x00018c00ff007b82 */ /* 0x000eb00000000800 */
[----:B------:R-:W4:Y:S01]  /*6340*/  LDC.64 R14, c[0x0][0x620] ;  /* 0x00018800ff0e7b82 */ /* 0x000f220000000a00 */
[----:B0-----:R-:W-:-:S04]  /*6350*/  ISETP.NE.U32.AND P0, PT, R10, RZ, PT ;  /* 0x000000ff0a00720c */ /* 0x001fc80003f05070 */
[----:B------:R-:W-:-:S13]  /*6360*/  ISETP.NE.AND.EX P0, PT, R11, RZ, PT, P0 ;  /* 0x000000ff0b00720c */ /* 0x000fda0003f05300 */
[----:B-1234-:R-:W-:Y:S05]  /*6370*/  @!P0 BRA `(.L_x_160) ;  /* 0x0000000000288947 */ /* 0x01efea0003800000 */
        /* <DEDUP_REMOVED lines=10> */
.L_x_160:
[-CC-:B------:R-:W-:Y:S01]  /*6420*/  SHF.R.U64 R101, R8, R0.reuse, R9.reuse ;  /* 0x0000000008657219 */ /* 0x180fe20000001209 */
[----:B------:R-:W0:Y:S01]  /*6430*/  LDC.64 R26, c[0x0][0x640] ;  /* 0x00019000ff1a7b82 */ /* 0x000e220000000a00 */
[----:B------:R-:W-:Y:S01]  /*6440*/  SHF.R.U32.HI R0, RZ, R0, R9 ;  /* 0x00000000ff007219 */ /* 0x000fe20000011609 */
[----:B------:R-:W-:Y:S01]  /*6450*/  ULDC UR4, c[0x0][0x150] ;  /* 0x0000540000047ab9 */ /* 0x000fe20000000800 */
[----:B------:R-:W-:Y:S02]  /*6460*/  IADD3 R3, P0, RZ, -R101, RZ ;  /* 0x80000065ff037210 */ /* 0x000fe40007f1e0ff */
[----:B------:R-:W-:-:S03]  /*6470*/  I2FP.F32.U32 R7, R12 ;  /* 0x0000000c00077245 */ /* 0x000fc60000201000 */
[----:B------:R-:W1:Y:S01]  /*6480*/  LDC R6, c[0x0][0x618] ;  /* 0x00018600ff067b82 */ /* 0x000e620000000800 */
[----:B------:R-:W-:Y:S02]  /*6490*/  IMAD.X R5, RZ, RZ, ~R0, P0 ;  /* 0x000000ffff057224 */ /* 0x000fe400000e0e00 */
[----:B------:R-:W-:Y:S01]  /*64a0*/  FMUL R7, R7, UR4 ;  /* 0x0000000407077c20 */ /* 0x000fe20008400000 */
[----:B------:R-:W-:Y:S01]  /*64b0*/  ULDC UR4, c[0x0][0x154] ;  /* 0x0000550000047ab9 */ /* 0x000fe20000000800 */
[-C--:B------:R-:W-:Y:S02]  /*64c0*/  IMAD R0, R5, R14.reuse, RZ ;  /* 0x0000000e05007224 */ /* 0x080fe400078e02ff */
[C---:B------:R-:W-:Y:S01]  /*64d0*/  IMAD.WIDE.U32 R4, R3.reuse, R14, R16 ;  /* 0x0000000e03047225 */ /* 0x040fe200078e0010 */
[----:B------:R-:W2:Y:S01]  /*64e0*/  LDC R8, c[0x0][0x608] ;  /* 0x00018200ff087b82 */ /* 0x000ea20000000800 */
[----:B------:R-:W3:Y:S02]  /*64f0*/  F2I.U32.TRUNC.NTZ R7, R7 ;  /* 0x0000000700077305 */ /* 0x000ee4000020f000 */
[----:B------:R-:W-:Y:S01]  /*6500*/  IMAD R3, R3, R15, R0 ;  /* 0x0000000f03037224 */ /* 0x000fe200078e0200 */
[----:B------:R-:W-:-:S03]  /*6510*/  I2FP.F32.U32 R0, R20 ;  /* 0x0000001400007245 */ /* 0x000fc60000201000 */
[----:B------:R-:W-:Y:S01]  /*6520*/  IMAD.IADD R3, R5, 0x1, R3 ;  /* 0x0000000105037824 */ /* 0x000fe200078e0203 */
[----:B------:R-:W4:Y:S01]  /*6530*/  LDC R11, c[0x0][0x658] ;  /* 0x00019600ff0b7b82 */ /* 0x000f220000000800 */
[----:B0-----:R-:W-:-:S04]  /*6540*/  ISETP.NE.U32.AND P0, PT, R26, RZ, PT ;  /* 0x000000ff1a00720c */ /* 0x001fc80003f05070 */
[----:B------:R-:W-:-:S03]  /*6550*/  ISETP.NE.AND.EX P0, PT, R27, RZ, PT, P0 ;  /* 0x000000ff1b00720c */ /* 0x000fc60003f05300 */
[----:B------:R-:W0:Y:S01]  /*6560*/  LDC R9, c[0x0][0x144] ;  /* 0x00005100ff097b82 */ /* 0x000e220000000800 */
[-C--:B-1----:R-:W-:Y:S01]  /*6570*/  SHF.R.U64 R10, R4, R6.reuse, R3 ;  /* 0x00000006040a7219 */ /* 0x082fe20000001203 */
[----:B---3--:R-:W-:Y:S01]  /*6580*/  IMAD.MOV R7, RZ, RZ, -R7 ;  /* 0x000000ffff077224 */ /* 0x008fe200078e0a07 */
[----:B------:R-:W-:Y:S01]  /*6590*/  SHF.R.U32.HI R3, RZ, R6, R3 ;  /* 0x00000006ff037219 */ /* 0x000fe20000011603 */
[----:B------:R-:W-:-:S04]  /*65a0*/  FMUL R6, R0, UR4 ;  /* 0x0000000400067c20 */ /* 0x000fc80008400000 */
[----:B------:R-:W1:Y:S01]  /*65b0*/  LDC R21, c[0x0][0x148] ;  /* 0x00005200ff157b82 */ /* 0x000e620000000800 */
[----:B------:R3:W0:Y:S01]  /*65c0*/  F2I.U32.TRUNC.NTZ R14, R6 ;  /* 0x00000006000e7305 */ /* 0x000622000020f000 */
[-CC-:B--2---:R-:W-:Y:S02]  /*65d0*/  SHF.R.U64 R13, R10, R8.reuse, R3.reuse ;  /* 0x000000080a0d7219 */ /* 0x184fe40000001203 */
[----:B------:R-:W-:-:S04]  /*65e0*/  SHF.R.U32.HI R0, RZ, R8, R3 ;  /* 0x00000008ff007219 */ /* 0x000fc80000011603 */
[----:B-----5:R-:W2:Y:S01]  /*65f0*/  LDC R24, c[0x0][0x648] ;  /* 0x00019200ff187b82 */ /* 0x020ea20000000800 */
[-CC-:B----4-:R-:W-:Y:S02]  /*6600*/  SHF.R.U64 R15, R13, R11.reuse, R0.reuse ;  /* 0x0000000b0d0f7219 */ /* 0x190fe40000001200 */
[----:B------:R-:W-:-:S03]  /*6610*/  SHF.R.U32.HI R5, RZ, R11, R0 ;  /* 0x0000000bff057219 */ /* 0x000fc60000011600 */
[----:B------:R-:W-:Y:S02]  /*6620*/  IMAD.MOV.U32 R4, RZ, RZ, R15 ;  /* 0x000000ffff047224 */ /* 0x000fe400078e000f */
[----:B------:R-:W4:Y:S01]  /*6630*/  LDC R28, c[0x0][0x638] ;  /* 0x00018e00ff1c7b82 */ /* 0x000f220000000800 */
[----:B0-----:R-:W-:-:S07]  /*6640*/  IMAD R25, R9, R7, R12 ;  /* 0x0000000709197224 */ /* 0x001fce00078e020c */
[----:B------:R-:W0:Y:S08]  /*6650*/  LDC R29, c[0x0][0x610] ;  /* 0x00018400ff1d7b82 */ /* 0x000e300000000800 */
[----:B------:R-:W0:Y:S01]  /*6660*/  LDC R30, c[0x0][0x600] ;  /* 0x00018000ff1e7b82 */ /* 0x000e220000000800 */
[----:B-123--:R-:W-:Y:S05]  /*6670*/  @!P0 BRA `(.L_x_161) ;  /* 0x0000000000288947 */ /* 0x00efea0003800000 */
[----:B------:R-:W1:Y:S02]  /*6680*/  LDC R0, c[0x0][0x64c] ;  /* 0x00019300ff007b82 */ /* 0x000e640000000800 */
[----:B-1----:R-:W-:-:S05]  /*6690*/  IADD3 R3, P0, R15, R0, RZ ;  /* 0x000000000f037210 */ /* 0x002fca0007f1e0ff */
        /* <DEDUP_REMOVED lines=8> */
.L_x_161:
[----:B------:R-:W-:Y:S01]  /*6720*/  ISETP.NE.AND P0, PT, R2, 0x1, PT ;  /* 0x000000010200780c */ /* 0x000fe20003f05270 */
[----:B------:R-:W-:Y:S01]  /*6730*/  IMAD.MOV R14, RZ, RZ, -R14 ;  /* 0x000000ffff0e7224 */ /* 0x000fe200078e0a0e */
[----:B------:R-:W-:Y:S02]  /*6740*/  SHF.R.U64 R3, R4, R24, R5 ;  /* 0x0000001804037219 */ /* 0x000fe40000001205 */
[----:B------:R-:W-:Y:S02]  /*6750*/  LOP3.LUT R0, R13, R98, RZ, 0xc0, !PT ;  /* 0x000000620d007212 */ /* 0x000fe400078ec0ff */
[----:B------:R-:W-:Y:S01]  /*6760*/  LOP3.LUT R10, R10, R97, RZ, 0xc0, !PT ;  /* 0x000000610a0a7212 */ /* 0x000fe200078ec0ff */
[----:B------:R-:W-:Y:S02]  /*6770*/  IMAD.MOV R4, RZ, RZ, -R3 ;  /* 0x000000ffff047224 */ /* 0x000fe400078e0a03 */
[----:B------:R-:W-:Y:S02]  /*6780*/  IMAD R0, R93, R3, R0 ;  /* 0x000000035d007224 */ /* 0x000fe400078e0200 */
[----:B----4-:R-:W-:-:S02]  /*6790*/  IMAD R3, R4, R28, R15 ;  /* 0x0000001c04037224 */ /* 0x010fc400078e020f */
[----:B------:R-:W-:Y:S02]  /*67a0*/  @P0 IMAD R25, R21, R14, R20 ;  /* 0x0000000e15190224 */ /* 0x000fe400078e0214 */
[----:B0-----:R-:W-:Y:S02]  /*67b0*/  IMAD R5, R3, R30, R10 ;  /* 0x0000001e03057224 */ /* 0x001fe400078e020a */
[----:B------:R-:W-:Y:S02]  /*67c0*/  IMAD R0, R0, R29, R25 ;  /* 0x0000001d00007224 */ /* 0x000fe400078e0219 */
[----:B------:R-:W-:-:S03]  /*67d0*/  IMAD.MOV.U32 R4, RZ, RZ, 0x1 ;  /* 0x00000001ff047424 */ /* 0x000fc600078e00ff */
[----:B------:R-:W-:Y:S02]  /*67e0*/  SEL R100, R5, R0, !P0 ;  /* 0x0000000005647207 */ /* 0x000fe40004000000 */
[----:B------:R-:W-:Y:S02]  /*67f0*/  PRMT R3, R4, 0x7610, R3 ;  /* 0x0000761004037816 */ /* 0x000fe40000000003 */
[----:B------:R-:W-:-:S07]  /*6800*/  SEL R0, R0, R5, !P0 ;  /* 0x0000000500007207 */ /* 0x000fce0004000000 */
.L_x_159:
[----:B------:R-:W-:Y:S01]  /*6810*/  LOP3.LUT P0, RZ, R3, 0xff, RZ, 0xc0, !PT ;  /* 0x000000ff03ff7812 */ /* 0x000fe2000780c0ff */
[----:B------:R-:W-:Y:S01]  /*6820*/  UIMAD.WIDE.U32 UR4, UR41, -0x33333333, URZ ;  /* 0xcccccccd290478a5 */ /* 0x000fe2000f8e003f */
[----:B------:R-:W-:-:S03]  /*6830*/  IMAD.MOV.U32 R103, RZ, RZ, R0 ;  /* 0x000000ffff677224 */ /* 0x000fc600078e0000 */
[----:B------:R-:W-:-:S04]  /*6840*/  USHF.R.U32.HI UR4, URZ, 0x2, UR5 ;  /* 0x000000023f047899 */ /* 0x000fc80008011605 */
[----:B------:R-:W-:-:S04]  /*6850*/  UIMAD UR41, UR4, -0x5, UR41 ;  /* 0xfffffffb042978a4 */ /* 0x000fc8000f8e0229 */
[----:B------:R-:W-:Y:S08]  /*6860*/  @P0 BRA `(.L_x_162) ;  /* 0xffffffac000c0947 */ /* 0x000ff0000383ffff */
[----:B------:R-:W-:Y:S05]  /*6870*/  EXIT ;  /* 0x000000000000794d */ /* 0x000fea0003800000 */
.L_x_7:
        /* <DEDUP_REMOVED lines=26> */
.L_x_164:
[----:B------:R-:W0:Y:S01]  /*6a20*/  LDC.64 R30, c[0x0][0x640] ;  /* 0x00019000ff1e7b82 */ /* 0x000e220000000a00 */
[-CC-:B------:R-:W-:Y:S01]  /*6a30*/  SHF.R.U64 R22, R14, R8.reuse, R15.reuse ;  /* 0x000000080e167219 */ /* 0x180fe2000000120f */
[----:B------:R-:W-:Y:S01]  /*6a40*/  IMAD.MOV.U32 R27, RZ, RZ, 0x1 ;  /* 0x00000001ff1b7424 */ /* 0x000fe200078e00ff */
[----:B------:R-:W-:Y:S02]  /*6a50*/  SHF.R.U32.HI R7, RZ, R8, R15 ;  /* 0x00000008ff077219 */ /* 0x000fe4000001160f */
[----:B------:R-:W-:-:S03]  /*6a60*/  IADD3 R13, P0, RZ, -R22, RZ ;  /* 0x80000016ff0d7210 */ /* 0x000fc60007f1e0ff */
[----:B------:R-:W1:Y:S02]  /*6a70*/  LDC R12, c[0x0][0x618] ;  /* 0x00018600ff0c7b82 */ /* 0x000e640000000800 */
[----:B------:R-:W-:Y:S02]  /*6a80*/  IMAD.X R7, RZ, RZ, ~R7, P0 ;  /* 0x000000ffff077224 */ /* 0x000fe400000e0e07 */
[----:B------:R-:W-:-:S04]  /*6a90*/  IMAD.WIDE.U32 R10, R13, R24, R16 ;  /* 0x000000180d0a7225 */ /* 0x000fc800078e0010 */
[----:B------:R-:W2:Y:S01]  /*6aa0*/  LDC R14, c[0x0][0x608] ;  /* 0x00018200ff0e7b82 */ /* 0x000ea20000000800 */
[----:B------:R-:W-:-:S04]  /*6ab0*/  IMAD R8, R7, R24, RZ ;  /* 0x0000001807087224 */ /* 0x000fc800078e02ff */
[----:B------:R-:W-:-:S03]  /*6ac0*/  IMAD R7, R13, R25, R8 ;  /* 0x000000190d077224 */ /* 0x000fc600078e0208 */
[----:B------:R-:W3:Y:S01]  /*6ad0*/  LDC R28, c[0x0][0x658] ;  /* 0x00019600ff1c7b82 */ /* 0x000ee20000000800 */
[----:B------:R-:W-:Y:S01]  /*6ae0*/  IMAD.IADD R7, R11, 0x1, R7 ;  /* 0x000000010b077824 */ /* 0x000fe200078e0207 */
[----:B0-----:R-:W-:Y:S01]  /*6af0*/  ISETP.NE.U32.AND P0, PT, R30, RZ, PT ;  /* 0x000000ff1e00720c */ /* 0x001fe20003f05070 */
[----:B------:R-:W-:-:S03]  /*6b00*/  IMAD.MOV.U32 R11, RZ, RZ, -0x1 ;  /* 0xffffffffff0b7424 */ /* 0x000fc600078e00ff */
        /* <DEDUP_REMOVED lines=8> */
[-C--:B---3--:R-:W-:Y:S02]  /*6b90*/  SHF.L.U32 R10, R11, R28.reuse, RZ ;  /* 0x0000001c0b0a7219 */ /* 0x088fe400000006ff */
[--C-:B------:R-:W-:Y:S02]  /*6ba0*/  SHF.R.U64 R26, R24, R28, R7.reuse ;  /* 0x0000001c181a7219 */ /* 0x100fe40000001207 */
[----:B------:R-:W-:Y:S02]  /*6bb0*/  LOP3.LUT R29, RZ, R10, RZ, 0x33, !PT ;  /* 0x0000000aff1d7212 */ /* 0x000fe400078e33ff */
[----:B------:R-:W-:Y:S01]  /*6bc0*/  SHF.R.U32.HI R11, RZ, R28, R7 ;  /* 0x0000001cff0b7219 */ /* 0x000fe20000011607 */
[----:B------:R-:W3:Y:S01]  /*6bd0*/  LDC R32, c[0x0][0x610] ;  /* 0x00018400ff207b82 */ /* 0x000ee20000000800 */
[----:B------:R-:W-:Y:S01]  /*6be0*/  IMAD.MOV.U32 R10, RZ, RZ, R26 ;  /* 0x000000ffff0a7224 */ /* 0x000fe200078e001a */
[----:B------:R-:W-:Y:S06]  /*6bf0*/  @!P0 BRA `(.L_x_165) ;  /* 0x0000000000288947 */ /* 0x000fec0003800000 */
        /* <DEDUP_REMOVED lines=10> */
.L_x_165:
[----:B------:R-:W-:Y:S02]  /*6ca0*/  ISETP.NE.AND P0, PT, R2, 0x1, PT ;  /* 0x000000010200780c */ /* 0x000fe40003f05270 */
[----:B-1----:R-:W-:Y:S01]  /*6cb0*/  SHF.R.U64 R8, R10, R8, R11 ;  /* 0x000000080a087219 */ /* 0x002fe2000000120b */
[----:B0-----:R-:W-:Y:S01]  /*6cc0*/  VIADD R11, R21, 0xffffffff ;  /* 0xffffffff150b7836 */ /* 0x001fe20000000000 */
[----:B------:R-:W-:Y:S02]  /*6cd0*/  SHF.L.U32 R27, R27, R28, RZ ;  /* 0x0000001c1b1b7219 */ /* 0x000fe400000006ff */
[----:B------:R-:W-:Y:S01]  /*6ce0*/  LOP3.LUT R5, R24, R29, RZ, 0xc0, !PT ;  /* 0x0000001d18057212 */ /* 0x000fe200078ec0ff */
[----:B------:R-:W-:-:S04]  /*6cf0*/  IMAD.MOV R7, RZ, RZ, -R8 ;  /* 0x000000ffff077224 */ /* 0x000fc800078e0a08 */
[----:B------:R-:W-:Y:S02]  /*6d00*/  IMAD R5, R27, R8, R5 ;  /* 0x000000081b057224 */ /* 0x000fe400078e0205 */
[----:B------:R-:W-:Y:S01]  /*6d10*/  @P0 IMAD R6, R9, R23, R4 ;  /* 0x0000001709060224 */ /* 0x000fe200078e0204 */
[----:B------:R-:W-:Y:S01]  /*6d20*/  LOP3.LUT R9, R20, R11, RZ, 0xc0, !PT ;  /* 0x0000000b14097212 */ /* 0x000fe200078ec0ff */
[----:B--2---:R-:W-:Y:S02]  /*6d30*/  IMAD R4, R7, R25, R26 ;  /* 0x0000001907047224 */ /* 0x004fe400078e021a */
[----:B---3--:R-:W-:Y:S02]  /*6d40*/  IMAD R6, R5, R32, R6 ;  /* 0x0000002005067224 */ /* 0x008fe400078e0206 */
[----:B------:R-:W-:Y:S02]  /*6d50*/  IMAD R5, R4, R21, R9 ;  /* 0x0000001504057224 */ /* 0x000fe400078e0209 */
[----:B------:R-:W-:-:S02]  /*6d60*/  IMAD.MOV.U32 R8, RZ, RZ, 0x1 ;  /* 0x00000001ff087424 */ /* 0x000fc400078e00ff */
[----:B------:R-:W-:Y:S01]  /*6d70*/  IMAD.MOV.U32 R7, RZ, RZ, R22 ;  /* 0x000000ffff077224 */ /* 0x000fe200078e0016 */
[----:B------:R-:W-:Y:S02]  /*6d80*/  SEL R21, R5, R6, !P0 ;  /* 0x0000000605157207 */ /* 0x000fe40004000000 */
[----:B------:R-:W-:-:S07]  /*6d90*/  SEL R20, R6, R5, !P0 ;  /* 0x0000000506147207 */ /* 0x000fce0004000000 */
.L_x_163:
[----:B------:R-:W-:-:S08]  /*6da0*/  NOP ;  /* 0x0000000000007918 */ /* 0x000fd00000000000 */
[----:B------:R-:W0:-:S00]  /*6db0*/  USETMAXREG.DEALLOC.CTAPOOL 0x28 ;  /* 0x00000028000079c8 */ /* 0x000e0000080e0500 */
[----:B0-----:R-:W-:-:S13]  /*6dc0*/  ISETP.NE.AND P0, PT, R3, RZ, PT ;  /* 0x000000ff0300720c */ /* 0x001fda0003f05270 */
[----:B------:R-:W-:Y:S05]  /*6dd0*/  @P0 EXIT ;  /* 0x000000000000094d */ /* 0x000fea0003800000 */
[----:B------:R-:W-:Y:S01]  /*6de0*/  LOP3.LUT P0, RZ, R8, 0xff, RZ, 0xc0, !PT ;  /* 0x000000ff08ff7812 */ /* 0x000fe2000780c0ff */
[----:B------:R-:W-:Y:S02]  /*6df0*/  IMAD.MOV.U32 R3, RZ, RZ, 0x1 ;  /* 0x00000001ff037424 */ /* 0x000fe400078e00ff */
[----:B------:R-:W-:-:S10]  /*6e00*/  IMAD.MOV.U32 R8, RZ, RZ, RZ ;  /* 0x000000ffff087224 */ /* 0x000fd400078e00ff */
[----:B------:R-:W-:Y:S05]  /*6e10*/  @!P0 BRA `(.L_x_166) ;  /* 0x0000000c00288947 */ /* 0x000fea0003800000 */
[----:B------:R-:W0:Y:S01]  /*6e20*/  LDC R3, c[0x0][0x28c] ;  /* 0x0000a300ff037b82 */ /* 0x000e220000000800 */
[----:B------:R-:W1:Y:S01]  /*6e30*/  S2R R13, SR_CgaCtaId ;  /* 0x00000000000d7919 */ /* 0x000e620000008800 */
[----:B------:R-:W-:Y:S01]  /*6e40*/  ULDC UR5, c[0x0][0x658] ;  /* 0x0001960000057ab9 */ /* 0x000fe20000000800 */
[----:B------:R-:W-:Y:S01]  /*6e50*/  UMOV UR6, 0xffffffff ;  /* 0xffffffff00067882 */ /* 0x000fe20000000000 */
[----:B------:R-:W-:Y:S01]  /*6e60*/  BSSY B0, `(.L_x_166) ;  /* 0x00000c5000007945 */ /* 0x000fe20003800000 */
[----:B------:R-:W-:Y:S01]  /*6e70*/  USHF.L.U32 UR6, UR6, UR5, URZ ;  /* 0x0000000506067299 */ /* 0x000fe2000800063f */
[----:B------:R-:W-:Y:S01]  /*6e80*/  IMAD.MOV.U32 R10, RZ, RZ, 0x1 ;  /* 0x00000001ff0a7424 */ /* 0x000fe200078e00ff */
[----:B------:R-:W-:Y:S01]  /*6e90*/  LOP3.LUT R9, R18, 0x2, RZ, 0xfc, !PT ;  /* 0x0000000212097812 */ /* 0x000fe200078efcff */
[----:B------:R-:W-:Y:S01]  /*6ea0*/  IMAD.MOV.U32 R8, RZ, RZ, RZ ;  /* 0x000000ffff087224 */ /* 0x000fe200078e00ff */
[----:B------:R-:W-:Y:S01]  /*6eb0*/  ULDC UR4, c[0x0][0x600] ;  /* 0x0001800000047ab9 */ /* 0x000fe20000000800 */
[----:B------:R-:W-:Y:S01]  /*6ec0*/  UMOV UR7, 0x1 ;  /* 0x0000000100077882 */ /* 0x000fe20000000000 */
[----:B------:R-:W-:-:S02]  /*6ed0*/  UIADD3 UR15, UR4, -0x1, URZ ;  /* 0xffffffff040f7890 */ /* 0x000fc4000fffe03f */
[----:B------:R-:W-:Y:S02]  /*6ee0*/  USHF.L.U32 UR17, UR7, UR5, URZ ;  /* 0x0000000507117299 */ /* 0x000fe4000800063f */
[----:B------:R-:W-:Y:S01]  /*6ef0*/  ULOP3.LUT UR16, URZ, UR6, URZ, 0x33, !UPT ;  /* 0x000000063f107292 */ /* 0x000fe2000f8e333f */
[----:B------:R-:W-:Y:S01]  /*6f00*/  ULDC.64 UR20, c[0x0][0x198] ;  /* 0x0000660000147ab9 */ /* 0x000fe20000000a00 */
[----:B0-----:R-:W-:-:S05]  /*6f10*/  VIADD R3, R3, 0x3f ;  /* 0x0000003f03037836 */ /* 0x001fca0000000000 */
[----:B------:R-:W-:-:S04]  /*6f20*/  SHF.R.S32.HI R4, RZ, 0x1f, R3 ;  /* 0x0000001fff047819 */ /* 0x000fc80000011403 */
[----:B------:R-:W-:Y:S01]  /*6f30*/  LEA.HI R4, R4, R3, RZ, 0x6 ;  /* 0x0000000304047211 */ /* 0x000fe200078f30ff */
[C---:B-1----:R-:W-:Y:S02]  /*6f40*/  IMAD.SHL.U32 R12, R13.reuse, 0x10, RZ ;  /* 0x000000100d0c7824 */ /* 0x042fe400078e00ff */
[----:B------:R-:W-:Y:S01]  /*6f50*/  IMAD.SHL.U32 R13, R13, 0x400, RZ ;  /* 0x000004000d0d7824 */ /* 0x000fe200078e00ff */
[----:B------:R-:W-:Y:S01]  /*6f60*/  SHF.R.S32.HI R11, RZ, 0x6, R4 ;  /* 0x00000006ff0b7819 */ /* 0x000fe20000011404 */
[----:B------:R-:W-:Y:S01]  /*6f70*/  IMAD.MOV.U32 R3, RZ, RZ, 0x1 ;  /* 0x00000001ff037424 */ /* 0x000fe200078e00ff */
[----:B------:R-:W-:Y:S02]  /*6f80*/  LOP3.LUT R12, R12, 0x70, RZ, 0xc0, !PT ;  /* 0x000000700c0c7812 */ /* 0x000fe400078ec0ff */
[----:B------:R-:W-:Y:S01]  /*6f90*/  LOP3.LUT R13, R13, 0x1c00, RZ, 0xc0, !PT ;  /* 0x00001c000d0d7812 */ /* 0x000fe200078ec0ff */
[----:B------:R-:W-:-:S07]  /*6fa0*/  VIADD R19, R11, 0x1 ;  /* 0x000000010b137836 */ /* 0x000fce0000000000 */
.L_x_177:
[----:B------:R-:W-:-:S03]  /*6fb0*/  UMOV UR4, 0xffffffff ;  /* 0xffffffff00047882 */ /* 0x000fc60000000000 */
[----:B------:R-:W-:Y:S05]  /*6fc0*/  BRA.DIV UR4, `(.L_x_167) ;  /* 0x0000000e04c87947 */ /* 0x000fea000b800000 */
[----:B------:R-:W-:-:S13]  /*6fd0*/  ELECT P6, URZ, PT ;  /* 0x00000000003f782f */ /* 0x000fda00038c0000 */
.L_x_189:
[----:B------:R-:W0:Y:S01]  /*6fe0*/  LDC R4, c[0x0][0x28c] ;  /* 0x0000a300ff047b82 */ /* 0x000e220000000800 */
[----:B------:R-:W-:Y:S01]  /*6ff0*/  BSSY B1, `(.L_x_168) ;  /* 0x0000038000017945 */ /* 0x000fe20003800000 */
[----:B0-----:R-:W-:-:S13]  /*7000*/  ISETP.LT.OR P6, PT, R4, 0x1, !P6 ;  /* 0x000000010400780c */ /* 0x001fda00077c1670 */
[----:B------:R-:W-:Y:S05]  /*7010*/  @P6 BRA `(.L_x_169) ;  /* 0x0000000000d46947 */ /* 0x000fea0003800000 */
[----:B------:R-:W-:Y:S02]  /*7020*/  IMAD.SHL.U32 R20, R20, 0x80, RZ ;  /* 0x0000008014147824 */ /* 0x000fe400078e00ff */
[----:B------:R-:W-:Y:S02]  /*7030*/  IMAD R21, R21, 0x80, R12 ;  /* 0x0000008015157824 */ /* 0x000fe400078e020c */
[----:B------:R-:W-:Y:S02]  /*7040*/  IMAD.MOV.U32 R22, RZ, RZ, RZ ;  /* 0x000000ffff167224 */ /* 0x000fe400078e00ff */
[----:B------:R-:W-:Y:S02]  /*7050*/  IMAD.MOV.U32 R4, RZ, RZ, R19 ;  /* 0x000000ffff047224 */ /* 0x000fe400078e0013 */
[----:B------:R-:W-:Y:S02]  /*7060*/  IMAD.MOV.U32 R5, RZ, RZ, R3 ;  /* 0x000000ffff057224 */ /* 0x000fe400078e0003 */
[----:B------:R-:W-:-:S07]  /*7070*/  IMAD.MOV.U32 R6, RZ, RZ, R8 ;  /* 0x000000ffff067224 */ /* 0x000fce00078e0008 */
.L_x_172:
[----:B------:R-:W0:Y:S01]  /*7080*/  S2R R15, SR_CgaCtaId ;  /* 0x00000000000f7919 */ /* 0x000e220000008800 */
[----:B------:R-:W-:Y:S02]  /*7090*/  MOV R14, 0x400 ;  /* 0x00000400000e7802 */ /* 0x000fe40000000f00 */
[----:B------:R-:W-:Y:S02]  /*70a0*/  ISETP.NE.AND P1, PT, R0, RZ, PT ;  /* 0x000000ff0000720c */ /* 0x000fe40003f25270 */
[----:B0-----:R-:W-:Y:S02]  /*70b0*/  LEA R25, R15, R14, 0x18 ;  /* 0x0000000e0f197211 */ /* 0x001fe400078ec0ff */
[----:B------:R-:W-:-:S09]  /*70c0*/  SHF.L.U32 R14, R5, 0x1f, RZ ;  /* 0x0000001f050e7819 */ /* 0x000fd200000006ff */
[----:B------:R-:W0:Y:S01]  /*70d0*/  @!P1 LDC R15, c[0x0][0x500] ;  /* 0x00014000ff0f9b82 */ /* 0x000e220000000800 */
[----:B------:R-:W-:-:S04]  /*70e0*/  IMAD R23, R6, 0x8, R25 ;  /* 0x0000000806177824 */ /* 0x000fc800078e0219 */
[----:B------:R-:W1:Y:S02]  /*70f0*/  SYNCS.PHASECHK.TRANS64.TRYWAIT P0, [R23+URZ+0x28], R14 ;  /* 0x0000280e170075a7 */ /* 0x000e64000800017f */
[----:B-1----:R-:W-:Y:S05]  /*7100*/  @!P0 BRA `(.L_x_170) ;  /* 0x0000000c00988947 */ /* 0x002fea0003800000 */
.L_x_190:
[----:B-1----:R-:W-:Y:S01]  /*7110*/  PRMT R14, R9, 0x9910, RZ ;  /* 0x00009910090e7816 */ /* 0x002fe200000000ff */
[----:B0-----:R0:W-:Y:S03]  /*7120*/  @!P1 SYNCS.ARRIVE.TRANS64 RZ, [R23+URZ], R15 ;  /* 0x0000000f17ff99a7 */ /* 0x0011e6000800003f */
[----:B------:R-:W-:-:S13]  /*7130*/  ISETP.NE.AND P0, PT, R14, 0x2, PT ;  /* 0x000000020e00780c */ /* 0x000fda0003f05270 */
[----:B0-----:R-:W-:Y:S05]  /*7140*/  @P0 BRA `(.L_x_171) ;  /* 0x0000000000040947 */ /* 0x001fea0003800000 */
[----:B------:R-:W-:Y:S01]  /*7150*/  BPT.TRAP 0x1 ;  /* 0x000000040000795c */ /* 0x000fe20000300000 */
.L_x_171:
[C---:B------:R-:W-:Y:S01]  /*7160*/  IMAD R14, R6.reuse, 0x2000, R13 ;  /* 0x00002000060e7824 */ /* 0x040fe200078e020d */
[----:B------:R-:W-:Y:S01]  /*7170*/  R2UR UR9, R23 ;  /* 0x00000000170972ca */ /* 0x000fe200000e0000 */
[--C-:B------:R-:W-:Y:S01]  /*7180*/  IMAD R15, R6, 0x4000, R25.reuse ;  /* 0x00004000060f7824 */ /* 0x100fe200078e0219 */
[----:B------:R-:W-:Y:S01]  /*7190*/  UIADD3 UR4, UP0, UR20, 0xf0, URZ ;  /* 0x000000f014047890 */ /* 0x000fe2000ff1e03f */
[----:B------:R-:W-:Y:S01]  /*71a0*/  IMAD R14, R14, 0x2, R25 ;  /* 0x000000020e0e7824 */ /* 0x000fe200078e0219 */
[----:B------:R-:W-:Y:S01]  /*71b0*/  R2UR UR11, R20 ;  /* 0x00000000140b72ca */ /* 0x000fe200000e0000 */
[----:B------:R-:W-:Y:S01]  /*71c0*/  VIADD R4, R4, 0xffffffff ;  /* 0xffffffff04047836 */ /* 0x000fe20000000000 */
[----:B------:R-:W-:Y:S01]  /*71d0*/  R2UR UR5, R15 ;  /* 0x000000000f0572ca */ /* 0x000fe200000e0000 */
[----:B------:R-:W-:Y:S01]  /*71e0*/  UIADD3 UR22, UP1, UR20, 0x1f0, URZ ;  /* 0x000001f014167890 */ /* 0x000fe2000ff3e03f */
[----:B------:R-:W-:Y:S01]  /*71f0*/  R2UR UR8, R14 ;  /* 0x000000000e0872ca */ /* 0x000fe200000e0000 */
[----:B------:R-:W-:Y:S01]  /*7200*/  VIADD R6, R6, 0x1 ;  /* 0x0000000106067836 */ /* 0x000fe20000000000 */
[----:B------:R-:W-:Y:S01]  /*7210*/  R2UR UR10, R22 ;  /* 0x00000000160a72ca */ /* 0x000fe200000e0000 */
[----:B------:R-:W-:Y:S01]  /*7220*/  UIADD3.X UR23, URZ, UR21, URZ, UP1, !UPT ;  /* 0x000000153f177290 */ /* 0x000fe20008ffe43f */
[----:B------:R-:W-:Y:S01]  /*7230*/  R2UR UR12, R7 ;  /* 0x00000000070c72ca */ /* 0x000fe200000e0000 */
[----:B------:R-:W-:Y:S01]  /*7240*/  UMOV UR6, 0x0 ;  /* 0x0000000000067882 */ /* 0x000fe20000000000 */
[----:B------:R-:W-:Y:S01]  /*7250*/  R2UR UR18, R21 ;  /* 0x00000000151272ca */ /* 0x000fe200000e0000 */
[----:B------:R-:W-:Y:S01]  /*7260*/  UMOV UR7, 0x10000000 ;  /* 0x1000000000077882 */ /* 0x000fe20000000000 */
[----:B------:R-:W-:Y:S01]  /*7270*/  ISETP.GT.AND P1, PT, R4, 0x1, PT ;  /* 0x000000010400780c */ /* 0x000fe20003f24270 */
[----:B------:R-:W-:Y:S01]  /*7280*/  UMOV UR19, 0xff0000 ;  /* 0x00ff000000137882 */ /* 0x000fe20000000000 */
[----:B------:R-:W-:Y:S01]  /*7290*/  ISETP.NE.AND P0, PT, R6, 0x5, PT ;  /* 0x000000050600780c */ /* 0x000fe20003f05270 */
[----:B------:R-:W-:Y:S01]  /*72a0*/  UIADD3 UR13, UR5, 0x100, URZ ;  /* 0x00000100050d7890 */ /* 0x000fe2000fffe03f */
[----:B------:R-:W-:Y:S01]  /*72b0*/  VIADD R22, R22, 0x40 ;  /* 0x0000004016167836 */ /* 0x000fe20000000000 */
[----:B------:R-:W-:Y:S01]  /*72c0*/  UIADD3.X UR5, URZ, UR21, URZ, UP0, !UPT ;  /* 0x000000153f057290 */ /* 0x000fe200087fe43f */
[----:B------:R-:W-:Y:S01]  /*72d0*/  SEL R14, RZ, 0x1, P0 ;  /* 0x00000001ff0e7807 */ /* 0x000fe20000000000 */
[----:B------:R-:W-:Y:S01]  /*72e0*/  UIADD3 UR14, UR8, 0x14100, URZ ;  /* 0x00014100080e7890 */ /* 0x000fe2000fffe03f */
[----:B------:R-:W-:-:S02]  /*72f0*/  SEL R6, R6, RZ, P0 ;  /* 0x000000ff06067207 */ /* 0x000fc40000000000 */
[----:B------:R-:W-:Y:S01]  /*7300*/  UMOV UR8, UR13 ;  /* 0x0000000d00087c82 */ /* 0x000fe20008000000 */
[----:B------:R-:W-:-:S03]  /*7310*/  LOP3.LUT R5, R5, R14, RZ, 0x3c, !PT ;  /* 0x0000000e05057212 */ /* 0x000fc600078e3cff */
[----:B------:R0:W-:Y:S02]  /*7320*/  UTMALDG.3D [UR8], [UR4], desc[UR6] ;  /* 0x00000608040075b4 */ /* 0x0001e40008011000 */
[----:B0-----:R-:W-:Y:S01]  /*7330*/  UMOV UR8, UR14 ;  /* 0x0000000e00087c82 */ /* 0x001fe20008000000 */
[----:B------:R-:W-:Y:S02]  /*7340*/  UMOV UR11, UR18 ;  /* 0x00000012000b7c82 */ /* 0x000fe40008000000 */
[----:B------:R0:W-:Y:S02]  /*7350*/  UTMALDG.3D.MULTICAST [UR8], [UR22], UR19, desc[UR6] ;  /* 0x00000608160073b4 */ /* 0x0001e40008011813 */
[----:B0-----:R-:W-:Y:S05]  /*7360*/  @P1 BRA `(.L_x_172) ;  /* 0xfffffffc00441947 */ /* 0x001fea000383ffff */
.L_x_169:
[----:B------:R-:W-:Y:S05]  /*7370*/  BSYNC B1 ;  /* 0x0000000000017941 */ /* 0x000fea0003800000 */
.L_x_168:
[----:B------:R-:W-:Y:S01]  /*7380*/  LOP3.LUT P1, RZ, R10, 0xff, RZ, 0xc0, !PT ;  /* 0x000000ff0aff7812 */ /* 0x000fe2000782c0ff */
[C---:B------:R-:W-:Y:S01]  /*7390*/  IMAD.IADD R7, R11.reuse, 0x1, R8 ;  /* 0x000000010b077824 */ /* 0x040fe200078e0208 */
[----:B------:R-:W-:Y:S01]  /*73a0*/  ULDC.64 UR4, c[0x0][0x650] ;  /* 0x0001940000047ab9 */ /* 0x000fe20000000a00 */
[----:B------:R-:W-:Y:S01]  /*73b0*/  ISETP.GE.U32.AND P2, PT, R11, 0x5, PT ;  /* 0x000000050b00780c */ /* 0x000fe20003f46070 */
[----:B------:R-:W-:Y:S01]  /*73c0*/  BSSY B1, `(.L_x_173) ;  /* 0x000006c000017945 */ /* 0x000fe20003800000 */
[----:B------:R-:W-:Y:S01]  /*73d0*/  IMAD.MOV.U32 R20, RZ, RZ, -0x1 ;  /* 0xffffffffff147424 */ /* 0x000fe200078e00ff */
[----:B------:R-:W-:Y:S01]  /*73e0*/  ISETP.GT.U32.AND P0, PT, R7, 0x4, PT ;  /* 0x000000040700780c */ /* 0x000fe20003f04070 */
[----:B------:R-:W-:Y:S01]  /*73f0*/  IMAD.MOV.U32 R21, RZ, RZ, -0x1 ;  /* 0xffffffffff157424 */ /* 0x000fe200078e00ff */
[----:B------:R-:W-:Y:S02]  /*7400*/  PRMT R10, RZ, 0x7610, R10 ;  /* 0x00007610ff0a7816 */ /* 0x000fe4000000000a */
[----:B------:R-:W-:-:S03]  /*7410*/  ISETP.LT.U32.AND P0, PT, R11, 0x5, P0 ;  /* 0x000000050b00780c */ /* 0x000fc60000701070 */
[----:B------:R-:W0:Y:S01]  /*7420*/  @P1 S2R R5, SR_CgaCtaId ;  /* 0x0000000000051919 */ /* 0x000e220000008800 */
[----:B------:R-:W-:-:S04]  /*7430*/  @P1 MOV R4, 0x400 ;  /* 0x0000040000041802 */ /* 0x000fc80000000f00 */
[----:B0-----:R-:W-:Y:S01]  /*7440*/  @P1 LEA R6, R5, R4, 0x18 ;  /* 0x0000000405061211 */ /* 0x001fe200078ec0ff */
[----:B------:R-:W-:Y:S01]  /*7450*/  IMAD.WIDE.U32 R4, R7, -0x33333333, RZ ;  /* 0xcccccccd07047825 */ /* 0x000fe200078e00ff */
[----:B------:R-:W-:Y:S02]  /*7460*/  SEL R4, RZ, 0x1, !P0 ;  /* 0x00000001ff047807 */ /* 0x000fe40004000000 */
[----:B------:R0:W-:Y:S01]  /*7470*/  @P1 SYNCS.ARRIVE.TRANS64.A1T0 RZ, [R6+URZ+0x68], RZ ;  /* 0x000068ff06ff19a7 */ /* 0x0001e2000810003f */
[----:B------:R-:W-:Y:S02]  /*7480*/  IADD3 R16, P1, R16, UR36, RZ ;  /* 0x0000002410107c10 */ /* 0x000fe4000ff3e0ff */
[----:B------:R-:W-:Y:S02]  /*7490*/  LOP3.LUT R3, R3, R4, RZ, 0x3c, !PT ;  /* 0x0000000403037212 */ /* 0x000fe400078e3cff */
[----:B------:R-:W-:Y:S02]  /*74a0*/  IADD3.X R17, R17, UR42, RZ, P1, !PT ;  /* 0x0000002a11117c10 */ /* 0x000fe40008ffe4ff */
[----:B------:R-:W-:-:S02]  /*74b0*/  ISETP.GE.U32.AND P0, PT, R16, UR4, PT ;  /* 0x0000000410007c0c */ /* 0x000fc4000bf06070 */
[----:B0-----:R-:W-:Y:S02]  /*74c0*/  SHF.R.U32.HI R6, RZ, 0x2, R5 ;  /* 0x00000002ff067819 */ /* 0x001fe40000011605 */
[----:B------:R-:W-:Y:S02]  /*74d0*/  ISETP.GE.U32.AND.EX P0, PT, R17, UR5, PT, P0 ;  /* 0x0000000511007c0c */ /* 0x000fe4000bf06100 */
[----:B------:R-:W-:Y:S01]  /*74e0*/  @P2 LOP3.LUT R3, R3, 0x1, R6, 0x78, !PT ;  /* 0x0000000103032812 */ /* 0x000fe200078e7806 */
[----:B------:R-:W-:Y:S01]  /*74f0*/  IMAD R8, R6, -0x5, R7 ;  /* 0xfffffffb06087824 */ /* 0x000fe200078e0207 */
[----:B------:R-:W-:Y:S01]  /*7500*/  PRMT R4, RZ, 0x7610, R4 ;  /* 0x00007610ff047816 */ /* 0x000fe20000000004 */
[----:B------:R-:W-:-:S08]  /*7510*/  IMAD.MOV.U32 R7, RZ, RZ, -0x1 ;  /* 0xffffffffff077424 */ /* 0x000fd000078e00ff */
[----:B------:R-:W-:Y:S05]  /*7520*/  @P0 BRA `(.L_x_174) ;  /* 0x0000000400540947 */ /* 0x000fea0003800000 */
[----:B------:R-:W0:Y:S01]  /*7530*/  S2R R15, SR_CTAID.X ;  /* 0x00000000000f7919 */ /* 0x000e220000002500 */
[----:B------:R-:W-:Y:S01]  /*7540*/  ULDC.64 UR4, c[0x0][0x628] ;  /* 0x00018a0000047ab9 */ /* 0x000fe20000000a00 */
[----:B------:R-:W-:Y:S01]  /*7550*/  ULDC UR7, c[0x0][0x630] ;  /* 0x00018c0000077ab9 */ /* 0x000fe20000000800 */
[----:B------:R-:W-:Y:S01]  /*7560*/  ISETP.NE.U32.AND P0, PT, RZ, UR4, PT ;  /* 0x00000004ff007c0c */ /* 0x000fe2000bf05070 */
[----:B------:R-:W1:Y:S01]  /*7570*/  S2R R20, SR_CTAID.Y ;  /* 0x0000000000147919 */ /* 0x000e620000002600 */
[----:B------:R-:W-:Y:S01]  /*7580*/  ULDC UR8, c[0x0][0x150] ;  /* 0x0000540000087ab9 */ /* 0x000fe20000000800 */
[----:B------:R-:W-:Y:S01]  /*7590*/  IMAD.MOV.U32 R4, RZ, RZ, R16 ;  /* 0x000000ffff047224 */ /* 0x000fe200078e0010 */
[----:B------:R-:W-:Y:S01]  /*75a0*/  ISETP.NE.AND.EX P0, PT, RZ, UR5, PT, P0 ;  /* 0x00000005ff007c0c */ /* 0x000fe2000bf05300 */
[----:B------:R-:W-:Y:S01]  /*75b0*/  IMAD.MOV.U32 R5, RZ, RZ, R17 ;  /* 0x000000ffff057224 */ /* 0x000fe200078e0011 */
[----:B0-----:R-:W-:-:S11]  /*75c0*/  I2FP.F32.U32 R22, R15 ;  /* 0x0000000f00167245 */ /* 0x001fd60000201000 */
[----:B------:R-:W-:Y:S05]  /*75d0*/  @!P0 BRA `(.L_x_175) ;  /* 0x0000000000288947 */ /* 0x000fea0003800000 */
[----:B------:R-:W-:Y:S02]  /*75e0*/  ULDC UR6, c[0x0][0x634] ;  /* 0x00018d0000067ab9 */ /* 0x000fe40000000800 */
[----:B------:R-:W-:-:S05]  /*75f0*/  IADD3 R5, P0, R16, UR6, RZ ;  /* 0x0000000610057c10 */ /* 0x000fca000ff1e0ff */
[----:B------:R-:W-:-:S04]  /*7600*/  IMAD.X R21, RZ, RZ, R17, P0 ;  /* 0x000000ffff157224 */ /* 0x000fc800000e0611 */
[----:B------:R-:W-:-:S04]  /*7610*/  IMAD.WIDE.U32 R6, R21, UR4, RZ ;  /* 0x0000000415067c25 */ /* 0x000fc8000f8e00ff */
[----:B------:R-:W-:-:S04]  /*7620*/  IMAD.WIDE.U32 R6, P0, R5, UR5, R6 ;  /* 0x0000000505067c25 */ /* 0x000fc8000f800006 */
[----:B------:R-:W-:-:S04]  /*7630*/  IMAD.WIDE.U32 R4, R5, UR4, RZ ;  /* 0x0000000405047c25 */ /* 0x000fc8000f8e00ff */
[----:B------:R-:W-:Y:S01]  /*7640*/  IMAD.MOV.U32 R4, RZ, RZ, R7 ;  /* 0x000000ffff047224 */ /* 0x000fe200078e0007 */
[----:B------:R-:W-:Y:S01]  /*7650*/  IADD3 RZ, P1, R5, R6, RZ ;  /* 0x0000000605ff7210 */ /* 0x000fe20007f3e0ff */
[----:B------:R-:W-:-:S04]  /*7660*/  IMAD.X R5, RZ, RZ, RZ, P0 ;  /* 0x000000ffff057224 */ /* 0x000fc800000e06ff */
[----:B------:R-:W-:-:S08]  /*7670*/  IMAD.WIDE.U32.X R4, R21, UR5, R4, P1 ;  /* 0x0000000515047c25 */ /* 0x000fd000088e0404 */
.L_x_175:
[--C-:B------:R-:W-:Y:S01]  /*7680*/  SHF.R.U64 R14, R4, UR7, R5.reuse ;  /* 0x00000007040e7c19 */ /* 0x100fe20008001205 */
[----:B------:R-:W-:Y:S01]  /*7690*/  FMUL R22, R22, UR8 ;  /* 0x0000000816167c20 */ /* 0x000fe20008400000 */
[----:B------:R-:W-:Y:S01]  /*76a0*/  SHF.R.U32.HI R4, RZ, UR7, R5 ;  /* 0x00000007ff047c19 */ /* 0x000fe20008011605 */
[----:B------:R-:W0:Y:S01]  /*76b0*/  LDC R6, c[0x0][0x144] ;  /* 0x00005100ff067b82 */ /* 0x000e220000000800 */
[----:B------:R-:W-:Y:S01]  /*76c0*/  IADD3 R5, P0, RZ, -R14, RZ ;  /* 0x8000000eff057210 */ /* 0x000fe20007f1e0ff */
[----:B------:R-:W-:Y:S01]  /*76d0*/  ULDC UR6, c[0x0][0x154] ;  /* 0x0000550000067ab9 */ /* 0x000fe20000000800 */
[----:B-1----:R-:W-:Y:S01]  /*76e0*/  I2FP.F32.U32 R7, R20 ;  /* 0x0000001400077245 */ /* 0x002fe20000201000 */
[----:B------:R-:W1:Y:S01]  /*76f0*/  F2I.U32.TRUNC.NTZ R22, R22 ;  /* 0x0000001600167305 */ /* 0x000e62000020f000 */
[----:B------:R-:W-:Y:S01]  /*7700*/  ULDC.64 UR4, c[0x0][0x620] ;  /* 0x0001880000047ab9 */ /* 0x000fe20000000a00 */
[----:B------:R-:W-:Y:S01]  /*7710*/  IMAD.X R4, RZ, RZ, ~R4, P0 ;  /* 0x000000ffff047224 */ /* 0x000fe200000e0e04 */
[----:B------:R-:W-:Y:S01]  /*7720*/  ISETP.NE.AND P2, PT, R2, 0x1, PT ;  /* 0x000000010200780c */ /* 0x000fe20003f45270 */
[----:B------:R-:W-:Y:S01]  /*7730*/  FMUL R23, R7, UR6 ;  /* 0x0000000607177c20 */ /* 0x000fe20008400000 */
[----:B------:R-:W2:Y:S01]  /*7740*/  LDC R25, c[0x0][0x148] ;  /* 0x00005200ff197b82 */ /* 0x000ea20000000800 */
[----:B------:R-:W-:Y:S01]  /*7750*/  IMAD R4, R4, UR4, RZ ;  /* 0x0000000404047c24 */ /* 0x000fe2000f8e02ff */
[----:B------:R-:W-:-:S02]  /*7760*/  ULDC.64 UR6, c[0x0][0x640] ;  /* 0x0001900000067ab9 */ /* 0x000fc40000000a00 */
[----:B------:R-:W-:Y:S01]  /*7770*/  ISETP.NE.U32.AND P0, PT, RZ, UR6, PT ;  /* 0x00000006ff007c0c */ /* 0x000fe2000bf05070 */
[----:B------:R-:W3:Y:S01]  /*7780*/  F2I.U32.TRUNC.NTZ R23, R23 ;  /* 0x0000001700177305 */ /* 0x000ee2000020f000 */
[C---:B------:R-:W-:Y:S02]  /*7790*/  IMAD R7, R5.reuse, UR5, R4 ;  /* 0x0000000505077c24 */ /* 0x040fe4000f8e0204 */
[----:B------:R-:W-:Y:S01]  /*77a0*/  IMAD.WIDE.U32 R4, R5, UR4, R16 ;  /* 0x0000000405047c25 */ /* 0x000fe2000f8e0010 */
[----:B------:R-:W-:Y:S01]  /*77b0*/  ULDC UR4, c[0x0][0x618] ;  /* 0x0001860000047ab9 */ /* 0x000fe20000000800 */
[----:B------:R-:W-:Y:S02]  /*77c0*/  ISETP.NE.AND.EX P0, PT, RZ, UR7, PT, P0 ;  /* 0x00000007ff007c0c */ /* 0x000fe4000bf05300 */
[----:B------:R-:W-:Y:S02]  /*77d0*/  IMAD.IADD R5, R5, 0x1, R7 ;  /* 0x0000000105057824 */ /* 0x000fe400078e0207 */
[----:B-1----:R-:W-:-:S03]  /*77e0*/  IMAD.MOV R22, RZ, RZ, -R22 ;  /* 0x000000ffff167224 */ /* 0x002fc600078e0a16 */
[----:B------:R-:W-:Y:S01]  /*77f0*/  SHF.R.U64 R21, R4, UR4, R5 ;  /* 0x0000000404157c19 */ /* 0x000fe20008001205 */
[----:B0-----:R-:W-:Y:S01]  /*7800*/  IMAD R15, R6, R22, R15 ;  /* 0x00000016060f7224 */ /* 0x001fe200078e020f */
[----:B------:R-:W-:Y:S01]  /*7810*/  SHF.R.U32.HI R4, RZ, UR4, R5 ;  /* 0x00000004ff047c19 */ /* 0x000fe20008011605 */
[----:B------:R-:W-:Y:S01]  /*7820*/  ULDC UR4, c[0x0][0x608] ;  /* 0x0001820000047ab9 */ /* 0x000fe20000000800 */
[----:B---3--:R-:W-:Y:S02]  /*7830*/  IMAD.MOV R6, RZ, RZ, -R23 ;  /* 0x000000ffff067224 */ /* 0x008fe400078e0a17 */
[--C-:B------:R-:W-:Y:S02]  /*7840*/  SHF.R.U64 R22, R21, UR4, R4.reuse ;  /* 0x0000000415167c19 */ /* 0x100fe40008001204 */
[----:B------:R-:W-:Y:S01]  /*7850*/  SHF.R.U32.HI R5, RZ, UR4, R4 ;  /* 0x00000004ff057c19 */ /* 0x000fe20008011604 */
[----:B------:R-:W-:Y:S01]  /*7860*/  ULDC UR4, c[0x0][0x658] ;  /* 0x0001960000047ab9 */ /* 0x000fe20000000800 */
[----:B--2---:R-:W-:-:S02]  /*7870*/  @P2 IMAD R15, R25, R6, R20 ;  /* 0x00000006190f2224 */ /* 0x004fc400078e0214 */
[--C-:B------:R-:W-:Y:S02]  /*7880*/  SHF.R.U64 R20, R22, UR4, R5.reuse ;  /* 0x0000000416147c19 */ /* 0x100fe40008001205 */
[----:B------:R-:W-:-:S03]  /*7890*/  SHF.R.U32.HI R23, RZ, UR4, R5 ;  /* 0x00000004ff177c19 */ /* 0x000fc60008011605 */
[----:B------:R-:W-:Y:S02]  /*78a0*/  IMAD.MOV.U32 R6, RZ, RZ, R20 ;  /* 0x000000ffff067224 */ /* 0x000fe400078e0014 */
[----:B------:R-:W-:Y:S01]  /*78b0*/  IMAD.MOV.U32 R5, RZ, RZ, R23 ;  /* 0x000000ffff057224 */ /* 0x000fe200078e0017 */
[----:B------:R-:W-:Y:S06]  /*78c0*/  @!P0 BRA `(.L_x_176) ;  /* 0x00000000002c8947 */ /* 0x000fec0003800000 */
        /* <DEDUP_REMOVED lines=9> */
[----:B------:R-:W-:-:S04]  /*7960*/  IMAD.WIDE.U32.X R4, R23, UR7, R4, P1 ;  /* 0x0000000717047c25 */ /* 0x000fc800088e0404 */
[----:B------:R-:W-:-:S07]  /*7970*/  IMAD.MOV.U32 R6, RZ, RZ, R4 ;  /* 0x000000ffff067224 */ /* 0x000fce00078e0004 */
.L_x_176:
[----:B------:R-:W-:Y:S01]  /*7980*/  ULDC UR4, c[0x0][0x648] ;  /* 0x0001920000047ab9 */ /* 0x000fe20000000800 */
[----:B------:R-:W-:Y:S01]  /*7990*/  LOP3.LUT R4, R22, UR16, RZ, 0xc0, !PT ;  /* 0x0000001016047c12 */ /* 0x000fe2000f8ec0ff */
[----:B------:R-:W-:Y:S01]  /*79a0*/  ULDC UR5, c[0x0][0x610] ;  /* 0x0001840000057ab9 */ /* 0x000fe20000000800 */
[----:B------:R-:W-:Y:S01]  /*79b0*/  SHF.R.U64 R5, R6, UR4, R5 ;  /* 0x0000000406057c19 */ /* 0x000fe20008001205 */
[----:B------:R-:W-:Y:S01]  /*79c0*/  ULDC UR4, c[0x0][0x638] ;  /* 0x00018e0000047ab9 */ /* 0x000fe20000000800 */
[----:B------:R-:W-:-:S03]  /*79d0*/  LOP3.LUT R21, R21, UR15, RZ, 0xc0, !PT ;  /* 0x0000000f15157c12 */ /* 0x000fc6000f8ec0ff */
[----:B------:R-:W-:Y:S02]  /*79e0*/  IMAD.MOV R7, RZ, RZ, -R5 ;  /* 0x000000ffff077224 */ /* 0x000fe400078e0a05 */
[----:B------:R-:W-:Y:S02]  /*79f0*/  IMAD R4, R5, UR17, R4 ;  /* 0x0000001105047c24 */ /* 0x000fe4000f8e0204 */
[----:B------:R-:W-:Y:S01]  /*7a00*/  IMAD R20, R7, UR4, R20 ;  /* 0x0000000407147c24 */ /* 0x000fe2000f8e0214 */
[----:B------:R-:W-:Y:S01]  /*7a10*/  ULDC UR4, c[0x0][0x600] ;  /* 0x0001800000047ab9 */ /* 0x000fe20000000800 */
[----:B------:R-:W-:Y:S02]  /*7a20*/  IMAD R15, R4, UR5, R15 ;  /* 0x00000005040f7c24 */ /* 0x000fe4000f8e020f */
[----:B------:R-:W-:Y:S02]  /*7a30*/  IMAD R20, R20, UR4, R21 ;  /* 0x0000000414147c24 */ /* 0x000fe4000f8e0215 */
[----:B------:R-:W-:-:S02]  /*7a40*/  IMAD.MOV.U32 R4, RZ, RZ, 0x1 ;  /* 0x00000001ff047424 */ /* 0x000fc400078e00ff */
[----:B------:R-:W-:Y:S01]  /*7a50*/  IMAD.MOV.U32 R7, RZ, RZ, R14 ;  /* 0x000000ffff077224 */ /* 0x000fe200078e000e */
[----:B------:R-:W-:Y:S02]  /*7a60*/  SEL R21, R20, R15, !P2 ;  /* 0x0000000f14157207 */ /* 0x000fe40005000000 */
[----:B------:R-:W-:-:S07]  /*7a70*/  SEL R20, R15, R20, !P2 ;  /* 0x000000140f147207 */ /* 0x000fce0005000000 */
.L_x_174:
[----:B------:R-:W-:Y:S05]  /*7a80*/  BSYNC B1 ;  /* 0x0000000000017941 */ /* 0x000fea0003800000 */
.L_x_173:
[----:B------:R-:W-:-:S13]  /*7a90*/  LOP3.LUT P0, RZ, R4, 0xff, RZ, 0xc0, !PT ;  /* 0x000000ff04ff7812 */ /* 0x000fda000780c0ff */
[----:B------:R-:W-:Y:S05]  /*7aa0*/  @P0 BRA `(.L_x_177) ;  /* 0xfffffff400400947 */ /* 0x000fea000383ffff */
[----:B------:R-:W-:Y:S05]  /*7ab0*/  BSYNC B0 ;  /* 0x0000000000007941 */ /* 0x000fea0003800000 */
.L_x_166:
[----:B------:R-:W-:-:S03]  /*7ac0*/  UMOV UR4, 0xffffffff ;  /* 0xffffffff00047882 */ /* 0x000fc60000000000 */
[----:B------:R-:W-:Y:S05]  /*7ad0*/  BRA.DIV UR4, `(.L_x_178) ;  /* 0x0000000604387947 */ /* 0x000fea000b800000 */
[----:B------:R-:W-:-:S13]  /*7ae0*/  ELECT P6, URZ, PT ;  /* 0x00000000003f782f */ /* 0x000fda00038c0000 */
.L_x_193:
[----:B------:R-:W-:Y:S04]  /*7af0*/  BSSY B0, `(.L_x_179) ;  /* 0x0000034000007945 */ /* 0x000fe80003800000 */
[----:B------:R-:W-:Y:S05]  /*7b00*/  @!P6 BRA `(.L_x_180) ;  /* 0x0000000000c8e947 */ /* 0x000fea0003800000 */
[----:B------:R-:W-:-:S04]  /*7b10*/  LOP3.LUT R18, R18, 0x2, RZ, 0xfc, !PT ;  /* 0x0000000212127812 */ /* 0x000fc800078efcff */
[----:B------:R-:W-:-:S13]  /*7b20*/  ISETP.NE.AND P0, PT, R18, 0x3, PT ;  /* 0x000000031200780c */ /* 0x000fda0003f05270 */
[----:B------:R-:W-:Y:S05]  /*7b30*/  @!P0 BRA `(.L_x_181) ;  /* 0x0000000000048947 */ /* 0x000fea0003800000 */
[----:B------:R-:W-:Y:S01]  /*7b40*/  BPT.TRAP 0x1 ;  /* 0x000000040000795c */ /* 0x000fe20000300000 */
.L_x_181:
[----:B------:R-:W0:Y:S01]  /*7b50*/  S2R R5, SR_CgaCtaId ;  /* 0x0000000000057919 */ /* 0x000e220000008800 */
[----:B------:R-:W-:Y:S02]  /*7b60*/  MOV R0, 0x400 ;  /* 0x0000040000007802 */ /* 0x000fe40000000f00 */
[----:B------:R-:W-:Y:S02]  /*7b70*/  SHF.L.U32 R2, R3, 0x1f, RZ ;  /* 0x0000001f03027819 */ /* 0x000fe400000006ff */
[----:B0-----:R-:W-:-:S05]  /*7b80*/  LEA R5, R5, R0, 0x18 ;  /* 0x0000000005057211 */ /* 0x001fca00078ec0ff */
[----:B------:R-:W-:-:S04]  /*7b90*/  VIADD R5, R5, 0x28 ;  /* 0x0000002805057836 */ /* 0x000fc80000000000 */
[C---:B------:R-:W-:Y:S02]  /*7ba0*/  IMAD R7, R8.reuse, 0x8, R5 ;  /* 0x0000000808077824 */ /* 0x040fe400078e0205 */
[----:B------:R-:W-:Y:S02]  /*7bb0*/  VIADD R8, R8, 0x1 ;  /* 0x0000000108087836 */ /* 0x000fe40000000000 */
[----:B------:R-:W0:Y:S03]  /*7bc0*/  SYNCS.PHASECHK.TRANS64.TRYWAIT P0, [R7+URZ], R2 ;  /* 0x00000002070075a7 */ /* 0x000e26000800017f */
[----:B------:R-:W-:-:S04]  /*7bd0*/  ISETP.NE.AND P1, PT, R8, 0x5, PT ;  /* 0x000000050800780c */ /* 0x000fc80003f25270 */
[----:B------:R-:W-:Y:S02]  /*7be0*/  SEL R0, RZ, 0x1, P1 ;  /* 0x00000001ff007807 */ /* 0x000fe40000800000 */
[----:B------:R-:W-:Y:S02]  /*7bf0*/  SEL R8, R8, RZ, P1 ;  /* 0x000000ff08087207 */ /* 0x000fe40000800000 */
[----:B------:R-:W-:-:S03]  /*7c00*/  LOP3.LUT R9, R3, R0, RZ, 0x3c, !PT ;  /* 0x0000000003097212 */ /* 0x000fc600078e3cff */
[----:B------:R-:W-:Y:S01]  /*7c10*/  IMAD R6, R8, 0x8, R5 ;  /* 0x0000000808067824 */ /* 0x000fe200078e0205 */
[----:B------:R-:W-:Y:S01]  /*7c20*/  SHF.L.U32 R3, R9, 0x1f, RZ ;  /* 0x0000001f09037819 */ /* 0x000fe200000006ff */
[----:B0-----:R-:W-:Y:S06]  /*7c30*/  @!P0 BRA `(.L_x_182) ;  /* 0x0000000400008947 */ /* 0x001fec0003800000 */
.L_x_194:
[----:B------:R-:W1:Y:S01]  /*7c40*/  SYNCS.PHASECHK.TRANS64.TRYWAIT P0, [R6+URZ], R3 ;  /* 0x00000003060075a7 */ /* 0x000e62000800017f */
[----:B------:R-:W-:-:S05]  /*7c50*/  VIADD R0, R8, 0x1 ;  /* 0x0000000108007836 */ /* 0x000fca0000000000 */
[----:B------:R-:W-:-:S04]  /*7c60*/  ISETP.NE.AND P1, PT, R0, 0x5, PT ;  /* 0x000000050000780c */ /* 0x000fc80003f25270 */
[----:B0-----:R-:W-:Y:S02]  /*7c70*/  SEL R2, RZ, 0x1, P1 ;  /* 0x00000001ff027807 */ /* 0x001fe40000800000 */
[----:B------:R-:W-:Y:S02]  /*7c80*/  SEL R0, R0, RZ, P1 ;  /* 0x000000ff00007207 */ /* 0x000fe40000800000 */
[----:B------:R-:W-:-:S03]  /*7c90*/  LOP3.LUT R9, R9, R2, RZ, 0x3c, !PT ;  /* 0x0000000209097212 */ /* 0x000fc600078e3cff */
[----:B------:R-:W-:Y:S01]  /*7ca0*/  IMAD R7, R0, 0x8, R5 ;  /* 0x0000000800077824 */ /* 0x000fe200078e0205 */
[----:B------:R-:W-:Y:S01]  /*7cb0*/  SHF.L.U32 R4, R9, 0x1f, RZ ;  /* 0x0000001f09047819 */ /* 0x000fe200000006ff */
[----:B-1----:R-:W-:Y:S06]  /*7cc0*/  @!P0 BRA `(.L_x_183) ;  /* 0x0000000000f08947 */ /* 0x002fec0003800000 */
.L_x_195:
[----:B------:R-:W1:Y:S01]  /*7cd0*/  SYNCS.PHASECHK.TRANS64.TRYWAIT P0, [R7+URZ], R4 ;  /* 0x00000004070075a7 */ /* 0x000e62000800017f */
[----:B------:R-:W-:-:S05]  /*7ce0*/  VIADD R0, R0, 0x1 ;  /* 0x0000000100007836 */ /* 0x000fca0000000000 */
[----:B------:R-:W-:-:S04]  /*7cf0*/  ISETP.NE.AND P1, PT, R0, 0x5, PT ;  /* 0x000000050000780c */ /* 0x000fc80003f25270 */
[----:B------:R-:W-:Y:S02]  /*7d00*/  SEL R2, RZ, 0x1, P1 ;  /* 0x00000001ff027807 */ /* 0x000fe40000800000 */
[----:B------:R-:W-:Y:S02]  /*7d10*/  SEL R0, R0, RZ, P1 ;  /* 0x000000ff00007207 */ /* 0x000fe40000800000 */
[----:B------:R-:W-:-:S03]  /*7d20*/  LOP3.LUT R9, R9, R2, RZ, 0x3c, !PT ;  /* 0x0000000209097212 */ /* 0x000fc600078e3cff */
[----:B0-----:R-:W-:Y:S01]  /*7d30*/  IMAD R6, R0, 0x8, R5 ;  /* 0x0000000800067824 */ /* 0x001fe200078e0205 */
[----:B------:R-:W-:Y:S01]  /*7d40*/  SHF.L.U32 R3, R9, 0x1f, RZ ;  /* 0x0000001f09037819 */ /* 0x000fe200000006ff */
[----:B-1----:R-:W-:Y:S06]  /*7d50*/  @!P0 BRA `(.L_x_184) ;  /* 0x0000000000e08947 */ /* 0x002fec0003800000 */
.L_x_196:
[----:B------:R-:W1:Y:S01]  /*7d60*/  SYNCS.PHASECHK.TRANS64.TRYWAIT P0, [R6+URZ], R3 ;  /* 0x00000003060075a7 */ /* 0x000e62000800017f */
[----:B------:R-:W-:-:S05]  /*7d70*/  VIADD R0, R0, 0x1 ;  /* 0x0000000100007836 */ /* 0x000fca0000000000 */
[----:B------:R-:W-:-:S04]  /*7d80*/  ISETP.NE.AND P1, PT, R0, 0x5, PT ;  /* 0x000000050000780c */ /* 0x000fc80003f25270 */
[----:B------:R-:W-:Y:S02]  /*7d90*/  SEL R2, RZ, 0x1, P1 ;  /* 0x00000001ff027807 */ /* 0x000fe40000800000 */
[----:B------:R-:W-:Y:S02]  /*7da0*/  SEL R0, R0, RZ, P1 ;  /* 0x000000ff00007207 */ /* 0x000fe40000800000 */
[----:B------:R-:W-:Y:S01]  /*7db0*/  LOP3.LUT R2, R9, R2, RZ, 0x3c, !PT ;  /* 0x0000000209027212 */ /* 0x000fe200078e3cff */
[----:B-1----:R-:W-:Y:S06]  /*7dc0*/  @!P0 BRA `(.L_x_185) ;  /* 0x0000000000d88947 */ /* 0x002fec0003800000 */
.L_x_197:
[----:B------:R-:W-:Y:S01]  /*7dd0*/  IMAD R5, R0, 0x8, R5 ;  /* 0x0000000800057824 */ /* 0x000fe200078e0205 */
[----:B------:R-:W-:-:S07]  /*7de0*/  SHF.L.U32 R0, R2, 0x1f, RZ ;  /* 0x0000001f02007819 */ /* 0x000fce00000006ff */
.L_x_186:
[----:B--2---:R2:W3:Y:S02]  /*7df0*/  SYNCS.PHASECHK.TRANS64.TRYWAIT P0, [R5+URZ], R0 ;  /* 0x00000000050075a7 */ /* 0x0044e4000800017f */
[----:B---3--:R-:W-:Y:S05]  /*7e00*/  @!P0 NANOSLEEP.SYNCS 0x989680 ;  /* 0x009896800000895d */ /* 0x008fea0003900000 */
[----:B------:R-:W3:Y:S02]  /*7e10*/  @!P0 SYNCS.PHASECHK.TRANS64 P0, [R5+URZ], R0 ;  /* 0x00000000050085a7 */ /* 0x000ee4000800007f */
[----:B---3--:R-:W-:Y:S05]  /*7e20*/  @!P0 BRA `(.L_x_186) ;  /* 0xfffffffc00f08947 */ /* 0x008fea000383ffff */
.L_x_180:
[----:B------:R-:W-:Y:S05]  /*7e30*/  BSYNC B0 ;  /* 0x0000000000007941 */ /* 0x000fea0003800000 */
.L_x_179:
[----:B------:R-:W-:Y:S05]  /*7e40*/  EXIT ;  /* 0x000000000000794d */ /* 0x000fea0003800000 */
.L_x_21:
[----:B-1----:R1:W2:Y:S02]  /*7e50*/  SYNCS.PHASECHK.TRANS64.TRYWAIT P1, [R3+URZ], R0 ;  /* 0x00000000030075a7 */ /* 0x0022a4000802017f */
[----:B--2---:R-:W-:Y:S05]  /*7e60*/  @!P1 NANOSLEEP.SYNCS 0x989680 ;  /* 0x009896800000995d */ /* 0x004fea0003900000 */
[----:B------:R-:W2:Y:S02]  /*7e70*/  @!P1 SYNCS.PHASECHK.TRANS64 P1, [R3+URZ], R0 ;  /* 0x00000000030095a7 */ /* 0x000ea4000802007f */
[----:B--2---:R-:W-:Y:S05]  /*7e80*/  @!P1 BRA `(.L_x_21) ;  /* 0xfffffffc00f09947 */ /* 0x004fea000383ffff */
[----:B------:R-:W-:Y:S05]  /*7e90*/  BRA `(.L_x_20) ;  /* 0xffffff98004c7947 */ /* 0x000fea000383ffff */
.L_x_26:
[----:B-1----:R1:W2:Y:S02]  /*7ea0*/  SYNCS.PHASECHK.TRANS64.TRYWAIT P1, [R5+URZ], R4 ;  /* 0x00000004050075a7 */ /* 0x0022a4000802017f */
[----:B--2---:R-:W-:Y:S05]  /*7eb0*/  @!P1 NANOSLEEP.SYNCS 0x989680 ;  /* 0x009896800000995d */ /* 0x004fea0003900000 */
[----:B------:R-:W2:Y:S02]  /*7ec0*/  @!P1 SYNCS.PHASECHK.TRANS64 P1, [R5+URZ], R4 ;  /* 0x00000004050095a7 */ /* 0x000ea4000802007f */
[----:B--2---:R-:W-:Y:S05]  /*7ed0*/  @!P1 BRA `(.L_x_26) ;  /* 0xfffffffc00f09947 */ /* 0x004fea000383ffff */
[----:B------:R-:W-:Y:S05]  /*7ee0*/  BRA `(.L_x_25) ;  /* 0xffffff9c00287947 */ /* 0x000fea000383ffff */
.L_x_167:
[----:B------:R-:W-:Y:S01]  /*7ef0*/  BSSY B1, `(.L_x_187) ;  /* 0x0000006000017945 */ /* 0x000fe20003800000 */
[----:B------:R-:W-:-:S07]  /*7f00*/  IMAD.MOV.U32 R15, RZ, RZ, -0x1 ;  /* 0xffffffffff0f7424 */ /* 0x000fce00078e00ff */
[----:B------:R-:W-:Y:S05]  /*7f10*/  WARPSYNC.COLLECTIVE R15, `(.L_x_188) ;  /* 0x000000000f0c7348 */ /* 0x000fea0003c00000 */
[----:B------:R-:W-:Y:S02]  /*7f20*/  ELECT P6, UR62, PT ;  /* 0x00000000003e782f */ /* 0x000fe400038c0000 */
[----:B------:R-:W-:Y:S01]  /*7f30*/  MOV R14, UR62 ;  /* 0x0000003e000e7c02 */ /* 0x000fe20008000f00 */
[----:B------:R-:W-:Y:S10]  /*7f40*/  ENDCOLLECTIVE ;  /* 0x000000000000791b */ /* 0x000ff40003800000 */
.L_x_188:
[----:B------:R-:W-:Y:S05]  /*7f50*/  BSYNC B1 ;  /* 0x0000000000017941 */ /* 0x000fea0003800000 */
.L_x_187:
[----:B------:R-:W-:Y:S05]  /*7f60*/  BRA `(.L_x_189) ;  /* 0xfffffff0001c7947 */ /* 0x000fea000383ffff */
.L_x_170:
[----:B-1----:R1:W2:Y:S02]  /*7f70*/  SYNCS.PHASECHK.TRANS64.TRYWAIT P0, [R23+URZ+0x28], R14 ;  /* 0x0000280e170075a7 */ /* 0x0022a4000800017f */
[----:B--2---:R-:W-:Y:S05]  /*7f80*/  @!P0 NANOSLEEP.SYNCS 0x989680 ;  /* 0x009896800000895d */ /* 0x004fea0003900000 */
[----:B------:R-:W2:Y:S02]  /*7f90*/  @!P0 SYNCS.PHASECHK.TRANS64 P0, [R23+URZ+0x28], R14 ;  /* 0x0000280e170085a7 */ /* 0x000ea4000800007f */
[----:B--2---:R-:W-:Y:S05]  /*7fa0*/  @!P0 BRA `(.L_x_170) ;  /* 0xfffffffc00f08947 */ /* 0x004fea000383ffff */
[----:B------:R-:W-:Y:S05]  /*7fb0*/  BRA `(.L_x_190) ;  /* 0xfffffff000547947 */ /* 0x000fea000383ffff */
.L_x_178:
[----:B------:R-:W-:Y:S01]  /*7fc0*/  BSSY B0, `(.L_x_191) ;  /* 0x0000006000007945 */ /* 0x000fe20003800000 */
[----:B------:R-:W-:-:S07]  /*7fd0*/  IMAD.MOV.U32 R15, RZ, RZ, -0x1 ;  /* 0xffffffffff0f7424 */ /* 0x000fce00078e00ff */
[----:B------:R-:W-:Y:S05]  /*7fe0*/  WARPSYNC.COLLECTIVE R15, `(.L_x_192) ;  /* 0x000000000f0c7348 */ /* 0x000fea0003c00000 */
[----:B------:R-:W-:Y:S02]  /*7ff0*/  ELECT P6, UR62, PT ;  /* 0x00000000003e782f */ /* 0x000fe400038c0000 */
[----:B------:R-:W-:Y:S01]  /*8000*/  MOV R14, UR62 ;  /* 0x0000003e000e7c02 */ /* 0x000fe20008000f00 */
[----:B------:R-:W-:Y:S10]  /*8010*/  ENDCOLLECTIVE ;  /* 0x000000000000791b */ /* 0x000ff40003800000 */
.L_x_192:
[----:B------:R-:W-:Y:S05]  /*8020*/  BSYNC B0 ;  /* 0x0000000000007941 */ /* 0x000fea0003800000 */
.L_x_191:
[----:B------:R-:W-:Y:S05]  /*8030*/  BRA `(.L_x_193) ;  /* 0xfffffff800ac7947 */ /* 0x000fea000383ffff */
.L_x_182:
[----:B0-----:R0:W1:Y:S02]  /*8040*/  SYNCS.PHASECHK.TRANS64.TRYWAIT P0, [R7+URZ], R2 ;  /* 0x00000002070075a7 */ /* 0x001064000800017f */
[----:B-1----:R-:W-:Y:S05]  /*8050*/  @!P0 NANOSLEEP.SYNCS 0x989680 ;  /* 0x009896800000895d */ /* 0x002fea0003900000 */
[----:B------:R-:W1:Y:S02]  /*8060*/  @!P0 SYNCS.PHASECHK.TRANS64 P0, [R7+URZ], R2 ;  /* 0x00000002070085a7 */ /* 0x000e64000800007f */
[----:B-1----:R-:W-:Y:S05]  /*8070*/  @!P0 BRA `(.L_x_182) ;  /* 0xfffffffc00f08947 */ /* 0x002fea000383ffff */
[----:B------:R-:W-:Y:S05]  /*8080*/  BRA `(.L_x_194) ;  /* 0xfffffff800ec7947 */ /* 0x000fea000383ffff */
.L_x_183:
[----:B0-----:R0:W1:Y:S02]  /*8090*/  SYNCS.PHASECHK.TRANS64.TRYWAIT P0, [R6+URZ], R3 ;  /* 0x00000003060075a7 */ /* 0x001064000800017f */
[----:B-1----:R-:W-:Y:S05]  /*80a0*/  @!P0 NANOSLEEP.SYNCS 0x989680 ;  /* 0x009896800000895d */ /* 0x002fea0003900000 */
[----:B------:R-:W1:Y:S02]  /*80b0*/  @!P0 SYNCS.PHASECHK.TRANS64 P0, [R6+URZ], R3 ;  /* 0x00000003060085a7 */ /* 0x000e64000800007f */
[----:B-1----:R-:W-:Y:S05]  /*80c0*/  @!P0 BRA `(.L_x_183) ;  /* 0xfffffffc00f08947 */ /* 0x002fea000383ffff */
[----:B------:R-:W-:Y:S05]  /*80d0*/  BRA `(.L_x_195) ;  /* 0xfffffff800fc7947 */ /* 0x000fea000383ffff */
.L_x_184:
[----:B0-----:R0:W1:Y:S02]  /*80e0*/  SYNCS.PHASECHK.TRANS64.TRYWAIT P0, [R7+URZ], R4 ;  /* 0x00000004070075a7 */ /* 0x001064000800017f */
[----:B-1----:R-:W-:Y:S05]  /*80f0*/  @!P0 NANOSLEEP.SYNCS 0x989680 ;  /* 0x009896800000895d */ /* 0x002fea0003900000 */
[----:B------:R-:W1:Y:S02]  /*8100*/  @!P0 SYNCS.PHASECHK.TRANS64 P0, [R7+URZ], R4 ;  /* 0x00000004070085a7 */ /* 0x000e64000800007f */
[----:B-1----:R-:W-:Y:S05]  /*8110*/  @!P0 BRA `(.L_x_184) ;  /* 0xfffffffc00f08947 */ /* 0x002fea000383ffff */
[----:B------:R-:W-:Y:S05]  /*8120*/  BRA `(.L_x_196) ;  /* 0xfffffffc000c7947 */ /* 0x000fea000383ffff */
.L_x_185:
[----:B-1----:R1:W2:Y:S02]  /*8130*/  SYNCS.PHASECHK.TRANS64.TRYWAIT P0, [R6+URZ], R3 ;  /* 0x00000003060075a7 */ /* 0x0022a4000800017f */
[----:B--2---:R-:W-:Y:S05]  /*8140*/  @!P0 NANOSLEEP.SYNCS 0x989680 ;  /* 0x009896800000895d */ /* 0x004fea0003900000 */
[----:B------:R-:W2:Y:S02]  /*8150*/  @!P0 SYNCS.PHASECHK.TRANS64 P0, [R6+URZ], R3 ;  /* 0x00000003060085a7 */ /* 0x000ea4000800007f */
[----:B--2---:R-:W-:Y:S05]  /*8160*/  @!P0 BRA `(.L_x_185) ;  /* 0xfffffffc00f08947 */ /* 0x004fea000383ffff */
[----:B------:R-:W-:Y:S05]  /*8170*/  BRA `(.L_x_197) ;  /* 0xfffffffc00147947 */ /* 0x000fea000383ffff */
.L_x_198:
[----:B------:R-:W-:-:S00]  /*8180*/  BRA `(.L_x_198) ;  /* 0xfffffffc00fc7947 */ /* 0x000fc0000383ffff */
[----:B------:R-:W-:-:S00]  /*8190*/  NOP ;  /* 0x0000000000007918 */ /* 0x000fc00000000000 */
        /* <DEDUP_REMOVED lines=14> */
.L_x_199:


//--------------------- .nv.global.init           --------------------------
	.section	.nv.global.init,"aw",@progbits
.nv.global.init:
	.type		$str$22,@object
	.size		$str$22,($str$23 - $str$22)
$str$22:
        /*0000*/ 	.byte	0x6b, 0x5f, 0x74, 0x69, 0x6c, 0x65, 0x5f, 0x63, 0x6f, 0x75, 0x6e, 0x74, 0x20, 0x3e, 0x3d, 0x20
        /*0010*/ 	.byte	0x31, 0x00
	.type		$str$23,@object
	.size		$str$23,(__unnamed_1 - $str$23)
$str$23:
        /*0012*/ 	.byte	0x2f, 0x74, 0x6d, 0x70, 0x2f, 0x63, 0x75, 0x74, 0x6c, 0x61, 0x73, 0x73, 0x5f, 0x73, 0x77, 0x65
        /*0022*/ 	.byte	0x65, 0x70, 0x5f, 0x73, 0x72, 0x63, 0x2f, 0x69, 0x6e, 0x63, 0x6c, 0x75, 0x64, 0x65, 0x2f, 0x63
        /*0032*/ 	.byte	0x75, 0x74, 0x6c, 0x61, 0x73, 0x73, 0x2f, 0x67, 0x65, 0x6d, 0x6d, 0x2f, 0x63, 0x6f, 0x6c, 0x6c
        /*0042*/ 	.byte	0x65, 0x63, 0x74, 0x69, 0x76, 0x65, 0x2f, 0x73, 0x6d, 0x39, 0x30, 0x5f, 0x6d, 0x6d, 0x61, 0x5f
        /*0052*/ 	.byte	0x74, 0x6d, 0x61, 0x5f, 0x67, 0x6d, 0x6d, 0x61, 0x5f, 0x73, 0x73, 0x5f, 0x77, 0x61, 0x72, 0x70
        /*0062*/ 	.byte	0x73, 0x70, 0x65, 0x63, 0x69, 0x61, 0x6c, 0x69, 0x7a, 0x65, 0x64, 0x2e, 0x68, 0x70, 0x70, 0x00
	.type		__unnamed_1,@object
	.size		__unnamed_1,(.L_0 - __unnamed_1)
__unnamed_1:
        /*0072*/ 	.byte	0x76, 0x6f, 0x69, 0x64, 0x20, 0x63, 0x75, 0x74, 0x6c, 0x61, 0x73, 0x73, 0x3a, 0x3a, 0x67, 0x65
        /* <DEDUP_REMOVED lines=180> */
        /*0bc2*/ 	.byte	0x69, 0x74, 0x79, 0x5d, 0x00
.L_0:


//--------------------- .nv.shared._ZN7cutlass13device_kernelINS_4gemm6kernel13GemmUniversalIN4cute5tupleIJiiiiEEENS1_10collective13CollectiveMmaINS1_34MainloopSm90TmaGmmaWarpSpecializedILi5ENS5_IJNS4_1CILi8EEENSA_ILi1EEESC_EEENS1_35KernelTmaWarpSpecializedCooperativeEEENS5_IJNSA_ILi128EEESG_NSA_ILi64EEEEEENS_6half_tENS5_IJlSC_lEEESJ_SK_NS4_8TiledMMAINS4_8MMA_AtomIJNS4_4SM904GMMA26MMA_64x128x16_F32F16F16_SSILNSO_5MajorE0ELSQ_0ELNSO_7ScaleInE1ELSR_1EEEEEENS4_6LayoutINS5_IJNSA_ILi2EEESC_SC_EEENS5_IJSC_NSA_ILi0EEESX_EEEEENS5_IJNS4_10UnderscoreES10_S10_EEEEENS4_13SM90_TMA_LOADENS4_14ComposedLayoutINS4_7SwizzleILi3ELi4ELi3EEENS4_18smem_ptr_flag_bitsILi16EEENSU_INS5_IJSB_SH_EEENS5_IJSH_SC_EEEEEEEvNS4_8identityENS4_23SM90_TMA_LOAD_MULTICASTES1C_vS1D_EENS_8epilogue10collective6detail29Sm90TmaWarpSpecializedAdapterINS1H_15DefaultEpilogueISJ_SK_SK_NS1G_6thread17LinearCombinationISJ_Li1EffLNS1L_9ScaleType4KindE0ELNS_15FloatRoundStyleE2ESJ_EENS1_15EpilogueDefaultEEEEEvvEEEEvNT_6ParamsE --------------------------
	.section	.nv.shared._ZN7cutlass13device_kernelINS_4gemm6kernel13GemmUniversalIN4cute5tupleIJiiiiEEENS1_10collective13CollectiveMmaINS1_34MainloopSm90TmaGmmaWarpSpecializedILi5ENS5_IJNS4_1CILi8EEENSA_ILi1EEESC_EEENS1_35KernelTmaWarpSpecializedCooperativeEEENS5_IJNSA_ILi128EEESG_NSA_ILi64EEEEEENS_6half_tENS5_IJlSC_lEEESJ_SK_NS4_8TiledMMAINS4_8MMA_AtomIJNS4_4SM904GMMA26MMA_64x128x16_F32F16F16_SSILNSO_5MajorE0ELSQ_0ELNSO_7ScaleInE1ELSR_1EEEEEENS4_6LayoutINS5_IJNSA_ILi2EEESC_SC_EEENS5_IJSC_NSA_ILi0EEESX_EEEEENS5_IJNS4_10UnderscoreES10_S10_EEEEENS4_13SM90_TMA_LOADENS4_14ComposedLayoutINS4_7SwizzleILi3ELi4ELi3EEENS4_18smem_ptr_flag_bitsILi16EEENSU_INS5_IJSB_SH_EEENS5_IJSH_SC_EEEEEEEvNS4_8identityENS4_23SM90_TMA_LOAD_MULTICASTES1C_vS1D_EENS_8epilogue10collective6detail29Sm90TmaWarpSpecializedAdapterINS1H_15DefaultEpilogueISJ_SK_SK_NS1G_6thread17LinearCombinationISJ_Li1EffLNS1L_9ScaleType4KindE0ELNS_15FloatRoundStyleE2ESJ_EENS1_15EpilogueDefaultEEEEEvvEEEEvNT_6ParamsE,"aw",@nobits
	.sectionflags	@""
	.align	16
	.zero		1024


//--------------------- .nv.shared.reserved.0     --------------------------
	.section	.nv.shared.reserved.0,"aw",@nobits
	.weak		__nv_reservedSMEM_offset_0_alias
	.size		__nv_reservedSMEM_offset_0_alias, 0, 0
	.other		__nv_reservedSMEM_offset_0_alias,@"STO_CUDA_RESERVED_SHARED STV_DEFAULT"
__nv_reservedSMEM_offset_0_alias:
	.zero		0


//--------------------- .nv.global                --------------------------
	.section	.nv.global,"aw",@nobits
.nv.global:
	.type		_ZN40_INTERNAL_16f4fe7d_4_k_cu_585f034f_193634cute1_E,@object
	.size		_ZN40_INTERNAL_16f4fe7d_4_k_cu_585f034f_193634cute1_E,(_ZN40_INTERNAL_16f4fe7d_4_k_cu_585f034f_193634cuda3std3__45__cpo6cbeginE - _ZN40_INTERNAL_16f4fe7d_4_k_cu_585f034f_193634cute1_E)
_ZN40_INTERNAL_16f4fe7d_4_k_cu_585f034f_193634cute1_E:
	.zero		1
	.type		_ZN40_INTERNAL_16f4fe7d_4_k_cu_585f034f_193634cuda3std3__45__cpo6cbeginE,@object
	.size		_ZN40_INTERNAL_16f4fe7d_4_k_cu_585f034f_193634cuda3std3__45__cpo6cbeginE,(_ZN40_INTERNAL_16f4fe7d_4_k_cu_585f034f_193634cuda3std3__48in_placeE - _ZN40_INTERNAL_16f4fe7d_4_k_cu_585f034f_193634cuda3std3__45__cpo6cbeginE)
_ZN40_INTERNAL_16f4fe7d_4_k_cu_585f034f_193634cuda3std3__45__cpo6cbeginE:
	.zero		1
	.type		_ZN40_INTERNAL_16f4fe7d_4_k_cu_585f034f_193634cuda3std3__48in_placeE,@object
	.size		_ZN40_INTERNAL_16f4fe7d_4_k_cu_585f034f_193634cuda3std3__48in_placeE,(_ZN40_INTERNAL_16f4fe7d_4_k_cu_585f034f_193634cuda3std6ranges3__45__cpo9iter_moveE - _ZN40_INTERNAL_16f4fe7d_4_k_cu_585f034f_193634cuda3std3__48in_placeE)
_ZN40_INTERNAL_16f4fe7d_4_k_cu_585f034f_193634cuda3std3__48in_placeE:
	.zero		1
	.type		_ZN40_INTERNAL_16f4fe7d_4_k_cu_585f034f_193634cuda3std6ranges3__45__cpo9iter_moveE,@object
	.size		_ZN40_INTERNAL_16f4fe7d_4_k_cu_585f034f_193634cuda3std6ranges3__45__cpo9iter_moveE,(_ZN40_INTERNAL_16f4fe7d_4_k_cu_585f034f_193634cuda3std3__45__cpo5beginE - _ZN40_INTERNAL_16f4fe7d_4_k_cu_585f034f_193634cuda3std6ranges3__45__cpo9iter_moveE)
_ZN40_INTERNAL_16f4fe7d_4_k_cu_585f034f_193634cuda3std6ranges3__45__cpo9iter_moveE:
	.zero		1
	.type		_ZN40_INTERNAL_16f4fe7d_4_k_cu_585f034f_193634cuda3std3__45__cpo5beginE,@object
	.size		_ZN40_INTERNAL_16f4fe7d_4_k_cu_585f034f_193634cuda3std3__45__cpo5beginE,(_ZN40_INTERNAL_16f4fe7d_4_k_cu_585f034f_193634cuda3std3__442_GLOBAL__N__16f4fe7d_4_k_cu_585f034f_193636ignoreE - _ZN40_INTERNAL_16f4fe7d_4_k_cu_585f034f_193634cuda3std3__45__cpo5beginE)
_ZN40_INTERNAL_16f4fe7d_4_k_cu_585f034f_193634cuda3std3__45__cpo5beginE:
	.zero		1
	.type		_ZN40_INTERNAL_16f4fe7d_4_k_cu_585f034f_193634cuda3std3__442_GLOBAL__N__16f4fe7d_4_k_cu_585f034f_193636ignoreE,@object
	.size		_ZN40_INTERNAL_16f4fe7d_4_k_cu_585f034f_193634cuda3std3__442_GLOBAL__N__16f4fe7d_4_k_cu_585f034f_193636ignoreE,(_ZN40_INTERNAL_16f4fe7d_4_k_cu_585f034f_193634cute7productE - _ZN40_INTERNAL_16f4fe7d_4_k_cu_585f034f_193634cuda3std3__442_GLOBAL__N__16f4fe7d_4_k_cu_585f034f_193636ignoreE)
_ZN40_INTERNAL_16f4fe7d_4_k_cu_585f034f_193634cuda3std3__442_GLOBAL__N__16f4fe7d_4_k_cu_585f034f_193636ignoreE:
	.zero		1
	.type		_ZN40_INTERNAL_16f4fe7d_4_k_cu_585f034f_193634cute7productE,@object
	.size		_ZN40_INTERNAL_16f4fe7d_4_k_cu_585f034f_193634cute7productE,(_ZN40_INTERNAL_16f4fe7d_4_k_cu_585f034f_193634cuda3std3__45__cpo3endE - _ZN40_INTERNAL_16f4fe7d_4_k_cu_585f034f_193634cute7productE)
_ZN40_INTERNAL_16f4fe7d_4_k_cu_585f034f_193634cute7productE:
	.zero		1
	.type		_ZN40_INTERNAL_16f4fe7d_4_k_cu_585f034f_193634cuda3std3__45__cpo3endE,@object
	.size		_ZN40_INTERNAL_16f4fe7d_4_k_cu_585f034f_193634cuda3std3__45__cpo3endE,(_ZN40_INTERNAL_16f4fe7d_4_k_cu_585f034f_193634cuda3std3__419piecewise_constructE - _ZN40_INTERNAL_16f4fe7d_4_k_cu_585f034f_193634cuda3std3__45__cpo3endE)
_ZN40_INTERNAL_16f4fe7d_4_k_cu_585f034f_193634cuda3std3__45__cpo3endE:
	.zero		1
	.type		_ZN40_INTERNAL_16f4fe7d_4_k_cu_585f034f_193634cuda3std3__419piecewise_constructE,@object
	.size		_ZN40_INTERNAL_16f4fe7d_4_k_cu_585f034f_193634cuda3std3__419piecewise_constructE,(_ZN40_INTERNAL_16f4fe7d_4_k_cu_585f034f_193634cuda3std3__45__cpo4cendE - _ZN40_INTERNAL_16f4fe7d_4_k_cu_585f034f_193634cuda3std3__419piecewise_constructE)
_ZN40_INTERNAL_16f4fe7d_4_k_cu_585f034f_193634cuda3std3__419piecewise_constructE:
	.zero		1
	.type		_ZN40_INTERNAL_16f4fe7d_4_k_cu_585f034f_193634cuda3std3__45__cpo4cendE,@object
	.size		_ZN40_INTERNAL_16f4fe7d_4_k_cu_585f034f_193634cuda3std3__45__cpo4cendE,(_ZN40_INTERNAL_16f4fe7d_4_k_cu_585f034f_193634cuda3std6ranges3__45__cpo4swapE - _ZN40_INTERNAL_16f4fe7d_4_k_cu_585f034f_193634cuda3std3__45__cpo4cendE)
_ZN40_INTERNAL_16f4fe7d_4_k_cu_585f034f_193634cuda3std3__45__cpo4cendE:
	.zero		1
	.type		_ZN40_INTERNAL_16f4fe7d_4_k_cu_585f034f_193634cuda3std6ranges3__45__cpo4swapE,@object
	.size		_ZN40_INTERNAL_16f4fe7d_4_k_cu_585f034f_193634cuda3std6ranges3__45__cpo4swapE,(.L_8 - _ZN40_INTERNAL_16f4fe7d_4_k_cu_585f034f_193634cuda3std6ranges3__45__cpo4swapE)
_ZN40_INTERNAL_16f4fe7d_4_k_cu_585f034f_193634cuda3std6ranges3__45__cpo4swapE:
	.zero		1
.L_8:


//--------------------- .nv.constant0._ZN7cutlass13device_kernelINS_4gemm6kernel13GemmUniversalIN4cute5tupleIJiiiiEEENS1_10collective13CollectiveMmaINS1_34MainloopSm90TmaGmmaWarpSpecializedILi5ENS5_IJNS4_1CILi8EEENSA_ILi1EEESC_EEENS1_35KernelTmaWarpSpecializedCooperativeEEENS5_IJNSA_ILi128EEESG_NSA_ILi64EEEEEENS_6half_tENS5_IJlSC_lEEESJ_SK_NS4_8TiledMMAINS4_8MMA_AtomIJNS4_4SM904GMMA26MMA_64x128x16_F32F16F16_SSILNSO_5MajorE0ELSQ_0ELNSO_7ScaleInE1ELSR_1EEEEEENS4_6LayoutINS5_IJNSA_ILi2EEESC_SC_EEENS5_IJSC_NSA_ILi0EEESX_EEEEENS5_IJNS4_10UnderscoreES10_S10_EEEEENS4_13SM90_TMA_LOADENS4_14ComposedLayoutINS4_7SwizzleILi3ELi4ELi3EEENS4_18smem_ptr_flag_bitsILi16EEENSU_INS5_IJSB_SH_EEENS5_IJSH_SC_EEEEEEEvNS4_8identityENS4_23SM90_TMA_LOAD_MULTICASTES1C_vS1D_EENS_8epilogue10collective6detail29Sm90TmaWarpSpecializedAdapterINS1H_15DefaultEpilogueISJ_SK_SK_NS1G_6thread17LinearCombinationISJ_Li1EffLNS1L_9ScaleType4KindE0ELNS_15FloatRoundStyleE2ESJ_EENS1_15EpilogueDefaultEEEEEvvEEEEvNT_6ParamsE --------------------------
	.section	.nv.constant0._ZN7cutlass13device_kernelINS_4gemm6kernel13GemmUniversalIN4cute5tupleIJiiiiEEENS1_10collective13CollectiveMmaINS1_34MainloopSm90TmaGmmaWarpSpecializedILi5ENS5_IJNS4_1CILi8EEENSA_ILi1EEESC_EEENS1_35KernelTmaWarpSpecializedCooperativeEEENS5_IJNSA_ILi128EEESG_NSA_ILi64EEEEEENS_6half_tENS5_IJlSC_lEEESJ_SK_NS4_8TiledMMAINS4_8MMA_AtomIJNS4_4SM904GMMA26MMA_64x128x16_F32F16F16_SSILNSO_5MajorE0ELSQ_0ELNSO_7ScaleInE1ELSR_1EEEEEENS4_6LayoutINS5_IJNSA_ILi2EEESC_SC_EEENS5_IJSC_NSA_ILi0EEESX_EEEEENS5_IJNS4_10UnderscoreES10_S10_EEEEENS4_13SM90_TMA_LOADENS4_14ComposedLayoutINS4_7SwizzleILi3ELi4ELi3EEENS4_18smem_ptr_flag_bitsILi16EEENSU_INS5_IJSB_SH_EEENS5_IJSH_SC_EEEEEEEvNS4_8identityENS4_23SM90_TMA_LOAD_MULTICASTES1C_vS1D_EENS_8epilogue10collective6detail29Sm90TmaWarpSpecializedAdapterINS1H_15DefaultEpilogueISJ_SK_SK_NS1G_6thread17LinearCombinationISJ_Li1EffLNS1L_9ScaleType4KindE0ELNS_15FloatRoundStyleE2ESJ_EENS1_15EpilogueDefaultEEEEEvvEEEEvNT_6ParamsE,"a",@progbits
	.sectionflags	@""
	.align	4
.nv.constant0._ZN7cutlass13device_kernelINS_4gemm6kernel13GemmUniversalIN4cute5tupleIJiiiiEEENS1_10collective13CollectiveMmaINS1_34MainloopSm90TmaGmmaWarpSpecializedILi5ENS5_IJNS4_1CILi8EEENSA_ILi1EEESC_EEENS1_35KernelTmaWarpSpecializedCooperativeEEENS5_IJNSA_ILi128EEESG_NSA_ILi64EEEEEENS_6half_tENS5_IJlSC_lEEESJ_SK_NS4_8TiledMMAINS4_8MMA_AtomIJNS4_4SM904GMMA26MMA_64x128x16_F32F16F16_SSILNSO_5MajorE0ELSQ_0ELNSO_7ScaleInE1ELSR_1EEEEEENS4_6LayoutINS5_IJNSA_ILi2EEESC_SC_EEENS5_IJSC_NSA_ILi0EEESX_EEEEENS5_IJNS4_10UnderscoreES10_S10_EEEEENS4_13SM90_TMA_LOADENS4_14ComposedLayoutINS4_7SwizzleILi3ELi4ELi3EEENS4_18smem_ptr_flag_bitsILi16EEENSU_INS5_IJSB_SH_EEENS5_IJSH_SC_EEEEEEEvNS4_8identityENS4_23SM90_TMA_LOAD_MULTICASTES1C_vS1D_EENS_8epilogue10collective6detail29Sm90TmaWarpSpecializedAdapterINS1H_15DefaultEpilogueISJ_SK_SK_NS1G_6thread17LinearCombinationISJ_Li1EffLNS1L_9ScaleType4KindE0ELNS_15FloatRoundStyleE2ESJ_EENS1_15EpilogueDefaultEEEEEvvEEEEvNT_6ParamsE:
	.zero		1664


//--------------------- SYMBOLS --------------------------

	.type		.nv.reservedSmem.offset0,@object
	.size		.nv.reservedSmem.offset0,0x4
	.type		__assertfail,@function
